	.target	sm_90a

	.elftype	@"ET_EXEC"


//--------------------- .note.nv.tkinfo           --------------------------
	.section	.note.nv.tkinfo,"",@"SHT_NOTE"
	.sectionflags	@"SHF_NOTE_NV_TKINFO"
	.tkinfo
        /*0018*/ 	.word	0x00000002
        /*0030*/ 	.string	""
        /*0030*/ 	.string	"ptxas"
        /*0030*/ 	.string	"Cuda compilation tools, release 13.0, V13.0.88"
        /*0030*/ 	.string	"Build cuda_13.0.r13.0/compiler.36424714_0"
        /*0030*/ 	.string	"-arch sm_90a -m 64 "



//--------------------- .note.nv.cuinfo           --------------------------
	.section	.note.nv.cuinfo,"",@"SHT_NOTE"
	.sectionflags	@"SHF_NOTE_NV_CUINFO"
        /*0018*/ 	.short	0x0002
        /*001a*/ 	.short	0x005a
        /*001c*/ 	.short	0x0082
	.zero		2


//--------------------- .nv.info                  --------------------------
	.section	.nv.info,"",@"SHT_CUDA_INFO"
	.align	4


	//----- nvinfo : EIATTR_REGCOUNT
	.align		4
        /*0000*/ 	.byte	0x04, 0x2f
        /*0002*/ 	.short	(.L_12 - .L_11)
	.align		4
.L_11:
        /*0004*/ 	.word	index@(_ZN7cutlass13device_kernelINS_4gemm6kernel13GemmUniversalIN4cute5tupleIJiiiiEEENS1_10collective13CollectiveMmaINS1_37MainloopSm90TmaGmmaWarpSpecializedFP8ILi7ENS5_IJNS4_1CILi1EEESB_SB_EEENS1_32KernelTmaWarpSpecializedPingpongEEENS5_IJNSA_ILi64EEENSA_ILi192EEENSA_ILi128EEEEEENS_12float_e4m3_tENS5_IJlSB_lEEESJ_SK_NS4_8TiledMMAINS4_8MMA_AtomIJNS4_4SM904GMMA31MMA_64x192x32_F32E4M3E4M3_SS_TNILNSO_7ScaleInE1ELSQ_1EEEEEENS4_6LayoutISC_NS5_IJNSA_ILi0EEESU_SU_EEEEENS5_IJNS4_10UnderscoreESX_SX_EEEEENS4_13SM90_TMA_LOADENS4_14ComposedLayoutINS4_7SwizzleILi3ELi4ELi3EEENS4_18smem_ptr_flag_bitsILi8EEENST_INS5_IJNSA_ILi8EEESH_EEENS5_IJSH_SB_EEEEEEEvNS4_8identityES10_S1A_vS1B_EENS_8epilogue10collective6detail29Sm90TmaWarpSpecializedAdapterINS1E_15DefaultEpilogueISJ_SK_SK_NS1D_6thread17LinearCombinationISJ_Li1EffLNS1I_9ScaleType4KindE0ELNS_15FloatRoundStyleE2ESJ_EENS1_15EpilogueDefaultEEEEEvvEEEEvNT_6ParamsE)
        /*0008*/ 	.word	0x000000a8


	//----- nvinfo : EIATTR_FRAME_SIZE
	.align		4
.L_12:
        /*000c*/ 	.byte	0x04, 0x11
        /*000e*/ 	.short	(.L_14 - .L_13)
	.align		4
.L_13:
        /*0010*/ 	.word	index@(_ZN7cutlass13device_kernelINS_4gemm6kernel13GemmUniversalIN4cute5tupleIJiiiiEEENS1_10collective13CollectiveMmaINS1_37MainloopSm90TmaGmmaWarpSpecializedFP8ILi7ENS5_IJNS4_1CILi1EEESB_SB_EEENS1_32KernelTmaWarpSpecializedPingpongEEENS5_IJNSA_ILi64EEENSA_ILi192EEENSA_ILi128EEEEEENS_12float_e4m3_tENS5_IJlSB_lEEESJ_SK_NS4_8TiledMMAINS4_8MMA_AtomIJNS4_4SM904GMMA31MMA_64x192x32_F32E4M3E4M3_SS_TNILNSO_7ScaleInE1ELSQ_1EEEEEENS4_6LayoutISC_NS5_IJNSA_ILi0EEESU_SU_EEEEENS5_IJNS4_10UnderscoreESX_SX_EEEEENS4_13SM90_TMA_LOADENS4_14ComposedLayoutINS4_7SwizzleILi3ELi4ELi3EEENS4_18smem_ptr_flag_bitsILi8EEENST_INS5_IJNSA_ILi8EEESH_EEENS5_IJSH_SB_EEEEEEEvNS4_8identityES10_S1A_vS1B_EENS_8epilogue10collective6detail29Sm90TmaWarpSpecializedAdapterINS1E_15DefaultEpilogueISJ_SK_SK_NS1D_6thread17LinearCombinationISJ_Li1EffLNS1I_9ScaleType4KindE0ELNS_15FloatRoundStyleE2ESJ_EENS1_15EpilogueDefaultEEEEEvvEEEEvNT_6ParamsE)
        /*0014*/ 	.word	0x00000000


	//----- nvinfo : EIATTR_MIN_STACK_SIZE
	.align		4
.L_14:
        /*0018*/ 	.byte	0x04, 0x12
        /*001a*/ 	.short	(.L_16 - .L_15)
	.align		4
.L_15:
        /*001c*/ 	.word	index@(_ZN7cutlass13device_kernelINS_4gemm6kernel13GemmUniversalIN4cute5tupleIJiiiiEEENS1_10collective13CollectiveMmaINS1_37MainloopSm90TmaGmmaWarpSpecializedFP8ILi7ENS5_IJNS4_1CILi1EEESB_SB_EEENS1_32KernelTmaWarpSpecializedPingpongEEENS5_IJNSA_ILi64EEENSA_ILi192EEENSA_ILi128EEEEEENS_12float_e4m3_tENS5_IJlSB_lEEESJ_SK_NS4_8TiledMMAINS4_8MMA_AtomIJNS4_4SM904GMMA31MMA_64x192x32_F32E4M3E4M3_SS_TNILNSO_7ScaleInE1ELSQ_1EEEEEENS4_6LayoutISC_NS5_IJNSA_ILi0EEESU_SU_EEEEENS5_IJNS4_10UnderscoreESX_SX_EEEEENS4_13SM90_TMA_LOADENS4_14ComposedLayoutINS4_7SwizzleILi3ELi4ELi3EEENS4_18smem_ptr_flag_bitsILi8EEENST_INS5_IJNSA_ILi8EEESH_EEENS5_IJSH_SB_EEEEEEEvNS4_8identityES10_S1A_vS1B_EENS_8epilogue10collective6detail29Sm90TmaWarpSpecializedAdapterINS1E_15DefaultEpilogueISJ_SK_SK_NS1D_6thread17LinearCombinationISJ_Li1EffLNS1I_9ScaleType4KindE0ELNS_15FloatRoundStyleE2ESJ_EENS1_15EpilogueDefaultEEEEEvvEEEEvNT_6ParamsE)
        /*0020*/ 	.word	0x00000000
.L_16:


//--------------------- .nv.compat                --------------------------
	.section	.nv.compat,"",@"SHT_CUDA_COMPAT_INFO"
	.align	4
        /*0000*/ 	.byte	0x02, 0x09, 0x01, 0x00, 0x02, 0x02, 0x04, 0x00, 0x02, 0x05, 0x05, 0x00, 0x03, 0x07, 0x01, 0x01
        /*0010*/ 	.byte	0x02, 0x03, 0x01, 0x00, 0x02, 0x06, 0x01, 0x00, 0x04, 0x0b, 0x08, 0x00, 0x00, 0x00, 0x00, 0x00
        /*0020*/ 	.byte	0x00, 0x00, 0x00, 0x00


//--------------------- .nv.info._ZN7cutlass13device_kernelINS_4gemm6kernel13GemmUniversalIN4cute5tupleIJiiiiEEENS1_10collective13CollectiveMmaINS1_37MainloopSm90TmaGmmaWarpSpecializedFP8ILi7ENS5_IJNS4_1CILi1EEESB_SB_EEENS1_32KernelTmaWarpSpecializedPingpongEEENS5_IJNSA_ILi64EEENSA_ILi192EEENSA_ILi128EEEEEENS_12float_e4m3_tENS5_IJlSB_lEEESJ_SK_NS4_8TiledMMAINS4_8MMA_AtomIJNS4_4SM904GMMA31MMA_64x192x32_F32E4M3E4M3_SS_TNILNSO_7ScaleInE1ELSQ_1EEEEEENS4_6LayoutISC_NS5_IJNSA_ILi0EEESU_SU_EEEEENS5_IJNS4_10UnderscoreESX_SX_EEEEENS4_13SM90_TMA_LOADENS4_14ComposedLayoutINS4_7SwizzleILi3ELi4ELi3EEENS4_18smem_ptr_flag_bitsILi8EEENST_INS5_IJNSA_ILi8EEESH_EEENS5_IJSH_SB_EEEEEEEvNS4_8identityES10_S1A_vS1B_EENS_8epilogue10collective6detail29Sm90TmaWarpSpecializedAdapterINS1E_15DefaultEpilogueISJ_SK_SK_NS1D_6thread17LinearCombinationISJ_Li1EffLNS1I_9ScaleType4KindE0ELNS_15FloatRoundStyleE2ESJ_EENS1_15EpilogueDefaultEEEEEvvEEEEvNT_6ParamsE --------------------------
	.section	.nv.info._ZN7cutlass13device_kernelINS_4gemm6kernel13GemmUniversalIN4cute5tupleIJiiiiEEENS1_10collective13CollectiveMmaINS1_37MainloopSm90TmaGmmaWarpSpecializedFP8ILi7ENS5_IJNS4_1CILi1EEESB_SB_EEENS1_32KernelTmaWarpSpecializedPingpongEEENS5_IJNSA_ILi64EEENSA_ILi192EEENSA_ILi128EEEEEENS_12float_e4m3_tENS5_IJlSB_lEEESJ_SK_NS4_8TiledMMAINS4_8MMA_AtomIJNS4_4SM904GMMA31MMA_64x192x32_F32E4M3E4M3_SS_TNILNSO_7ScaleInE1ELSQ_1EEEEEENS4_6LayoutISC_NS5_IJNSA_ILi0EEESU_SU_EEEEENS5_IJNS4_10UnderscoreESX_SX_EEEEENS4_13SM90_TMA_LOADENS4_14ComposedLayoutINS4_7SwizzleILi3ELi4ELi3EEENS4_18smem_ptr_flag_bitsILi8EEENST_INS5_IJNSA_ILi8EEESH_EEENS5_IJSH_SB_EEEEEEEvNS4_8identityES10_S1A_vS1B_EENS_8epilogue10collective6detail29Sm90TmaWarpSpecializedAdapterINS1E_15DefaultEpilogueISJ_SK_SK_NS1D_6thread17LinearCombinationISJ_Li1EffLNS1I_9ScaleType4KindE0ELNS_15FloatRoundStyleE2ESJ_EENS1_15EpilogueDefaultEEEEEvvEEEEvNT_6ParamsE,"",@"SHT_CUDA_INFO"
	.sectionflags	@""
	.align	4


	//----- nvinfo : EIATTR_CUDA_API_VERSION
	.align		4
        /*0000*/ 	.byte	0x04, 0x37
        /*0002*/ 	.short	(.L_18 - .L_17)
.L_17:
        /*0004*/ 	.word	0x00000082


	//----- nvinfo : EIATTR_KPARAM_INFO
	.align		4
.L_18:
        /*0008*/ 	.byte	0x04, 0x17
        /*000a*/ 	.short	(.L_20 - .L_19)
.L_19:
        /*000c*/ 	.word	0x00000000
        /*0010*/ 	.short	0x0000
        /*0012*/ 	.short	0x0070
        /*0014*/ 	.byte	0x00, 0xf0, 0x01, 0x10


	//----- nvinfo : EIATTR_SPARSE_MMA_MASK
	.align		4
.L_20:
        /*0018*/ 	.byte	0x03, 0x50
        /*001a*/ 	.short	0x0000


	//----- nvinfo : EIATTR_MAXREG_COUNT
	.align		4
        /*001c*/ 	.byte	0x03, 0x1b
        /*001e*/ 	.short	0x00a8


	//----- nvinfo : EIATTR_NUM_BARRIERS
	.align		4
        /*0020*/ 	.byte	0x02, 0x4c
        /*0022*/ 	.byte	0x01
	.zero		1


	//----- nvinfo : EIATTR_MERCURY_ISA_VERSION
	.align		4
        /*0024*/ 	.byte	0x03, 0x5f
        /*0026*/ 	.short	0x0101


	//----- nvinfo : EIATTR_INT_WARP_WIDE_INSTR_OFFSETS
	.align		4
        /*0028*/ 	.byte	0x04, 0x31
        /*002a*/ 	.short	(.L_22 - .L_21)


	//   ....[0]....
.L_21:
        /*002c*/ 	.word	0x00000440


	//   ....[1]....
        /*0030*/ 	.word	0x00000460


	//   ....[2]....
        /*0034*/ 	.word	0x000004e0


	//   ....[3]....
        /*0038*/ 	.word	0x000004f0


	//   ....[4]....
        /*003c*/ 	.word	0x00000500


	//   ....[5]....
        /*0040*/ 	.word	0x00000520


	//   ....[6]....
        /*0044*/ 	.word	0x000005e0


	//   ....[7]....
        /*0048*/ 	.word	0x00000600


	//----- nvinfo : EIATTR_COOP_GROUP_MASK_REGIDS
	.align		4
.L_22:
        /*004c*/ 	.byte	0x04, 0x29
        /*004e*/ 	.short	(.L_24 - .L_23)


	//   ....[0]....
.L_23:
        /*0050*/ 	.word	0xffffffff


	//   ....[1]....
        /*0054*/ 	.word	0xffffffff


	//   ....[2]....
        /*0058*/ 	.word	0xffffffff


	//   ....[3]....
        /*005c*/ 	.word	0xffffffff


	//   ....[4]....
        /*0060*/ 	.word	0xffffffff


	//   ....[5]....
        /*0064*/ 	.word	0xffffffff


	//----- nvinfo : EIATTR_COOP_GROUP_INSTR_OFFSETS
	.align		4
.L_24:
        /*0068*/ 	.byte	0x04, 0x28
        /*006a*/ 	.short	(.L_26 - .L_25)


	//   ....[0]....
.L_25:
        /*006c*/ 	.word	0x00000060


	//   ....[1]....
        /*0070*/ 	.word	0x00000070


	//   ....[2]....
        /*0074*/ 	.word	0x00000130


	//   ....[3]....
        /*0078*/ 	.word	0x00000320


	//   ....[4]....
        /*007c*/ 	.word	0x00000360


	//   ....[5]....
        /*0080*/ 	.word	0x000003a0


	//----- nvinfo : EIATTR_REG_RECONFIG
	.align		4
.L_26:
        /*0084*/ 	.byte	0x01, 0x54
	.zero		2


	//----- nvinfo : EIATTR_MBARRIER_INSTR_OFFSETS
	.align		4
        /*0088*/ 	.byte	0x04, 0x39
        /*008a*/ 	.short	(.L_28 - .L_27)


	//   ....[0]....
.L_27:
        /*008c*/ 	.word	0x00000230
        /*0090*/ 	.word	0x000000ff
        /*0094*/ 	.word	0x00000000
        /*0098*/ 	.short	0x0100
        /*009a*/ 	.byte	0x08
	.zero		1


	//   ....[1]....
        /*009c*/ 	.word	0x00000240
        /*00a0*/ 	.word	0x000000ff
        /*00a4*/ 	.word	0x00000038
        /*00a8*/ 	.short	0x0100
        /*00aa*/ 	.byte	0x08
	.zero		1


	//   ....[2]....
        /*00ac*/ 	.word	0x00000250
        /*00b0*/ 	.word	0x000000ff
        /*00b4*/ 	.word	0x00000008
        /*00b8*/ 	.short	0x0100
        /*00ba*/ 	.byte	0x08
	.zero		1


	//   ....[3]....
        /*00bc*/ 	.word	0x00000260
        /*00c0*/ 	.word	0x000000ff
        /*00c4*/ 	.word	0x00000040
        /*00c8*/ 	.short	0x0100
        /*00ca*/ 	.byte	0x08
	.zero		1


	//   ....[4]....
        /*00cc*/ 	.word	0x00000270
        /*00d0*/ 	.word	0x000000ff
        /*00d4*/ 	.word	0x00000010
        /*00d8*/ 	.short	0x0100
        /*00da*/ 	.byte	0x08
	.zero		1


	//   ....[5]....
        /*00dc*/ 	.word	0x00000280
        /*00e0*/ 	.word	0x000000ff
        /*00e4*/ 	.word	0x00000048
        /*00e8*/ 	.short	0x0100
        /*00ea*/ 	.byte	0x08
	.zero		1


	//   ....[6]....
        /*00ec*/ 	.word	0x00000290
        /*00f0*/ 	.word	0x000000ff
        /*00f4*/ 	.word	0x00000018
        /*00f8*/ 	.short	0x0100
        /*00fa*/ 	.byte	0x08
	.zero		1


	//   ....[7]....
        /*00fc*/ 	.word	0x000002a0
        /*0100*/ 	.word	0x000000ff
        /*0104*/ 	.word	0x00000050
        /*0108*/ 	.short	0x0100
        /*010a*/ 	.byte	0x08
	.zero		1


	//   ....[8]....
        /*010c*/ 	.word	0x000002b0
        /*0110*/ 	.word	0x000000ff
        /*0114*/ 	.word	0x00000020
        /*0118*/ 	.short	0x0100
        /*011a*/ 	.byte	0x08
	.zero		1


	//   ....[9]....
        /*011c*/ 	.word	0x000002c0
        /*0120*/ 	.word	0x000000ff
        /*0124*/ 	.word	0x00000058
        /*0128*/ 	.short	0x0100
        /*012a*/ 	.byte	0x08
	.zero		1


	//   ....[10]....
        /*012c*/ 	.word	0x000002d0
        /*0130*/ 	.word	0x000000ff
        /*0134*/ 	.word	0x00000028
        /*0138*/ 	.short	0x0100
        /*013a*/ 	.byte	0x08
	.zero		1


	//   ....[11]....
        /*013c*/ 	.word	0x000002e0
        /*0140*/ 	.word	0x000000ff
        /*0144*/ 	.word	0x00000060
        /*0148*/ 	.short	0x0100
        /*014a*/ 	.byte	0x08
	.zero		1


	//   ....[12]....
        /*014c*/ 	.word	0x000002f0
        /*0150*/ 	.word	0x000000ff
        /*0154*/ 	.word	0x00000030
        /*0158*/ 	.short	0x0100
        /*015a*/ 	.byte	0x08
	.zero		1


	//   ....[13]....
        /*015c*/ 	.word	0x00000300
        /*0160*/ 	.word	0x000000ff
        /*0164*/ 	.word	0x00000068
        /*0168*/ 	.short	0x0100
        /*016a*/ 	.byte	0x08
	.zero		1


	//   ....[14]....
        /*016c*/ 	.word	0x00000630
        /*0170*/ 	.word	0x000000ff
        /*0174*/ 	.word	0x000000a0
        /*0178*/ 	.short	0x0100
        /*017a*/ 	.byte	0x08
	.zero		1


	//   ....[15]....
        /*017c*/ 	.word	0x00000680
        /*0180*/ 	.word	0x000000ff
        /*0184*/ 	.word	0x000000a8
        /*0188*/ 	.short	0x0100
        /*018a*/ 	.byte	0x08
	.zero		1


	//   ....[16]....
        /*018c*/ 	.word	0x000006a0
        /*0190*/ 	.word	0x000000ff
        /*0194*/ 	.word	0x00000080
        /*0198*/ 	.short	0x0100
        /*019a*/ 	.byte	0x09
	.zero		1


	//   ....[17]....
        /*019c*/ 	.word	0x000006b0
        /*01a0*/ 	.word	0x000000ff
        /*01a4*/ 	.word	0x00000088
        /*01a8*/ 	.short	0x0100
        /*01aa*/ 	.byte	0x09
	.zero		1


	//   ....[18]....
        /*01ac*/ 	.word	0x000006c0
        /*01b0*/ 	.word	0x000000ff
        /*01b4*/ 	.word	0x00000090
        /*01b8*/ 	.short	0x0100
        /*01ba*/ 	.byte	0x09
	.zero		1


	//   ....[19]....
        /*01bc*/ 	.word	0x000006d0
        /*01c0*/ 	.word	0x000000ff
        /*01c4*/ 	.word	0x00000098
        /*01c8*/ 	.short	0x0100
        /*01ca*/ 	.byte	0x09
	.zero		1


	//   ....[20]....
        /*01cc*/ 	.word	0x000014a0
        /*01d0*/ 	.word	0x000000ff
        /*01d4*/ 	.word	0xfffffff8
        /*01d8*/ 	.short	0x010a
        /*01da*/ 	.byte	0x0b
	.zero		1


	//   ....[21]....
        /*01dc*/ 	.word	0x00001b70
        /*01e0*/ 	.word	0x000000ff
        /*01e4*/ 	.word	0x00000000
        /*01e8*/ 	.short	0x010a
        /*01ea*/ 	.byte	0x06
	.zero		1


	//   ....[22]....
        /*01ec*/ 	.word	0x00001bb0
        /*01f0*/ 	.word	0x000000ff
        /*01f4*/ 	.word	0x00000000
        /*01f8*/ 	.short	0x010a
        /*01fa*/ 	.byte	0x06
	.zero		1


	//   ....[23]....
        /*01fc*/ 	.word	0x00002860
        /*0200*/ 	.word	0x000000ff
        /*0204*/ 	.word	0x00000000
        /*0208*/ 	.short	0x010a
        /*020a*/ 	.byte	0x10
	.zero		1


	//   ....[24]....
        /*020c*/ 	.word	0x000028a0
        /*0210*/ 	.word	0x000000ff
        /*0214*/ 	.word	0x00000000
        /*0218*/ 	.short	0x010a
        /*021a*/ 	.byte	0x10
	.zero		1


	//   ....[25]....
        /*021c*/ 	.word	0x000031c0
        /*0220*/ 	.word	0x000000ff
        /*0224*/ 	.word	0x00000000
        /*0228*/ 	.short	0x0101
        /*022a*/ 	.byte	0x08
	.zero		1


	//   ....[26]....
        /*022c*/ 	.word	0x00003930
        /*0230*/ 	.word	0x0000000f
        /*0234*/ 	.word	0x00000000
        /*0238*/ 	.short	0x0101
        /*023a*/ 	.byte	0x16
	.zero		1


	//   ....[27]....
        /*023c*/ 	.word	0x00003a30
        /*0240*/ 	.word	0x000000ff
        /*0244*/ 	.word	0x00000000
        /*0248*/ 	.short	0x0101
        /*024a*/ 	.byte	0x06
	.zero		1


	//   ....[28]....
        /*024c*/ 	.word	0x00003ae0
        /*0250*/ 	.word	0x000000ff
        /*0254*/ 	.word	0x00000008
        /*0258*/ 	.short	0x010a
        /*025a*/ 	.byte	0x0b
	.zero		1


	//   ....[29]....
        /*025c*/ 	.word	0x0000a5a0
        /*0260*/ 	.word	0x00000004
        /*0264*/ 	.word	0x00000000
        /*0268*/ 	.short	0x0101
        /*026a*/ 	.byte	0x16
	.zero		1


	//   ....[30]....
        /*026c*/ 	.word	0x0000ae80
        /*0270*/ 	.word	0x00000013
        /*0274*/ 	.word	0x00000038
        /*0278*/ 	.short	0x010a
        /*027a*/ 	.byte	0x3f
	.zero		1


	//   ....[31]....
        /*027c*/ 	.word	0x0000b260
        /*0280*/ 	.word	0x0000000a
        /*0284*/ 	.word	0x000000a8
        /*0288*/ 	.short	0x0101
        /*028a*/ 	.byte	0x3f
	.zero		1


	//   ....[32]....
        /*028c*/ 	.word	0x0000b970
        /*0290*/ 	.word	0x00000005
        /*0294*/ 	.word	0x00000000
        /*0298*/ 	.short	0x010a
        /*029a*/ 	.byte	0x3f
	.zero		1


	//   ....[33]....
        /*029c*/ 	.word	0x0000b9f0
        /*02a0*/ 	.word	0x00000007
        /*02a4*/ 	.word	0x00000000
        /*02a8*/ 	.short	0x010a
        /*02aa*/ 	.byte	0x3f
	.zero		1


	//   ....[34]....
        /*02ac*/ 	.word	0x0000ba80
        /*02b0*/ 	.word	0x00000006
        /*02b4*/ 	.word	0x00000000
        /*02b8*/ 	.short	0x010a
        /*02ba*/ 	.byte	0x3f
	.zero		1


	//   ....[35]....
        /*02bc*/ 	.word	0x0000bb10
        /*02c0*/ 	.word	0x00000009
        /*02c4*/ 	.word	0x00000000
        /*02c8*/ 	.short	0x010a
        /*02ca*/ 	.byte	0x3f
	.zero		1


	//   ....[36]....
        /*02cc*/ 	.word	0x0000bba0
        /*02d0*/ 	.word	0x00000008
        /*02d4*/ 	.word	0x00000000
        /*02d8*/ 	.short	0x010a
        /*02da*/ 	.byte	0x3f
	.zero		1


	//   ....[37]....
        /*02dc*/ 	.word	0x0000bc30
        /*02e0*/ 	.word	0x0000000b
        /*02e4*/ 	.word	0x00000000
        /*02e8*/ 	.short	0x010a
        /*02ea*/ 	.byte	0x3f
	.zero		1


	//   ....[38]....
        /*02ec*/ 	.word	0x0000bcc0
        /*02f0*/ 	.word	0x00000003
        /*02f4*/ 	.word	0x00000000
        /*02f8*/ 	.short	0x010a
        /*02fa*/ 	.byte	0x3f
	.zero		1


	//   ....[39]....
        /*02fc*/ 	.word	0x0000bd30
        /*0300*/ 	.word	0x0000000f
        /*0304*/ 	.word	0xfffffff8
        /*0308*/ 	.short	0x010a
        /*030a*/ 	.byte	0x3f
	.zero		1


	//   ....[40]....
        /*030c*/ 	.word	0x0000bd90
        /*0310*/ 	.word	0x0000000f
        /*0314*/ 	.word	0x00000000
        /*0318*/ 	.short	0x010a
        /*031a*/ 	.byte	0x3f
	.zero		1


	//   ....[41]....
        /*031c*/ 	.word	0x0000bdf0
        /*0320*/ 	.word	0x00000010
        /*0324*/ 	.word	0x00000000
        /*0328*/ 	.short	0x010a
        /*032a*/ 	.byte	0x3f
	.zero		1


	//   ....[42]....
        /*032c*/ 	.word	0x0000be50
        /*0330*/ 	.word	0x00000011
        /*0334*/ 	.word	0x00000008
        /*0338*/ 	.short	0x010a
        /*033a*/ 	.byte	0x3f
	.zero		1


	//   ....[43]....
        /*033c*/ 	.word	0x0000bf20
        /*0340*/ 	.word	0x00000013
        /*0344*/ 	.word	0x00000038
        /*0348*/ 	.short	0x010a
        /*034a*/ 	.byte	0x3f
	.zero		1


	//   ....[44]....
        /*034c*/ 	.word	0x0000c000
        /*0350*/ 	.word	0x00000005
        /*0354*/ 	.word	0x00000000
        /*0358*/ 	.short	0x010a
        /*035a*/ 	.byte	0x3f
	.zero		1


	//   ....[45]....
        /*035c*/ 	.word	0x0000c050
        /*0360*/ 	.word	0x00000007
        /*0364*/ 	.word	0x00000000
        /*0368*/ 	.short	0x010a
        /*036a*/ 	.byte	0x3f
	.zero		1


	//   ....[46]....
        /*036c*/ 	.word	0x0000c0a0
        /*0370*/ 	.word	0x00000006
        /*0374*/ 	.word	0x00000000
        /*0378*/ 	.short	0x010a
        /*037a*/ 	.byte	0x3f
	.zero		1


	//   ....[47]....
        /*037c*/ 	.word	0x0000c0f0
        /*0380*/ 	.word	0x00000009
        /*0384*/ 	.word	0x00000000
        /*0388*/ 	.short	0x010a
        /*038a*/ 	.byte	0x3f
	.zero		1


	//   ....[48]....
        /*038c*/ 	.word	0x0000c140
        /*0390*/ 	.word	0x00000008
        /*0394*/ 	.word	0x00000000
        /*0398*/ 	.short	0x010a
        /*039a*/ 	.byte	0x3f
	.zero		1


	//   ....[49]....
        /*039c*/ 	.word	0x0000c190
        /*03a0*/ 	.word	0x0000000b
        /*03a4*/ 	.word	0x00000000
        /*03a8*/ 	.short	0x010a
        /*03aa*/ 	.byte	0x3f
	.zero		1


	//----- nvinfo : EIATTR_NUM_MBARRIERS
	.align		4
.L_28:
        /*03ac*/ 	.byte	0x03, 0x38
        /*03ae*/ 	.short	0x0014


	//----- nvinfo : EIATTR_EXIT_INSTR_OFFSETS
	.align		4
        /*03b0*/ 	.byte	0x04, 0x1c
        /*03b2*/ 	.short	(.L_30 - .L_29)


	//   ....[0]....
.L_29:
        /*03b4*/ 	.word	0x000011d0


	//   ....[1]....
        /*03b8*/ 	.word	0x00001230


	//   ....[2]....
        /*03bc*/ 	.word	0x0000abb0


	//   ....[3]....
        /*03c0*/ 	.word	0x0000abe0


	//   ....[4]....
        /*03c4*/ 	.word	0x0000bd10


	//----- nvinfo : EIATTR_MAX_THREADS
	.align		4
.L_30:
        /*03c8*/ 	.byte	0x04, 0x05
        /*03ca*/ 	.short	(.L_32 - .L_31)
.L_31:
        /*03cc*/ 	.word	0x00000180
        /*03d0*/ 	.word	0x00000001
        /*03d4*/ 	.word	0x00000001


	//----- nvinfo : EIATTR_CRS_STACK_SIZE
	.align		4
.L_32:
        /*03d8*/ 	.byte	0x04, 0x1e
        /*03da*/ 	.short	(.L_34 - .L_33)
.L_33:
        /*03dc*/ 	.word	0x00000000


	//----- nvinfo : EIATTR_CBANK_PARAM_SIZE
	.align		4
.L_34:
        /*03e0*/ 	.byte	0x03, 0x19
        /*03e2*/ 	.short	0x0470


	//----- nvinfo : EIATTR_PARAM_CBANK
	.align		4
        /*03e4*/ 	.byte	0x04, 0x0a
        /*03e6*/ 	.short	(.L_36 - .L_35)
	.align		4
.L_35:
        /*03e8*/ 	.word	index@(.nv.constant0._ZN7cutlass13device_kernelINS_4gemm6kernel13GemmUniversalIN4cute5tupleIJiiiiEEENS1_10collective13CollectiveMmaINS1_37MainloopSm90TmaGmmaWarpSpecializedFP8ILi7ENS5_IJNS4_1CILi1EEESB_SB_EEENS1_32KernelTmaWarpSpecializedPingpongEEENS5_IJNSA_ILi64EEENSA_ILi192EEENSA_ILi128EEEEEENS_12float_e4m3_tENS5_IJlSB_lEEESJ_SK_NS4_8TiledMMAINS4_8MMA_AtomIJNS4_4SM904GMMA31MMA_64x192x32_F32E4M3E4M3_SS_TNILNSO_7ScaleInE1ELSQ_1EEEEEENS4_6LayoutISC_NS5_IJNSA_ILi0EEESU_SU_EEEEENS5_IJNS4_10UnderscoreESX_SX_EEEEENS4_13SM90_TMA_LOADENS4_14ComposedLayoutINS4_7SwizzleILi3ELi4ELi3EEENS4_18smem_ptr_flag_bitsILi8EEENST_INS5_IJNSA_ILi8EEESH_EEENS5_IJSH_SB_EEEEEEEvNS4_8identityES10_S1A_vS1B_EENS_8epilogue10collective6detail29Sm90TmaWarpSpecializedAdapterINS1E_15DefaultEpilogueISJ_SK_SK_NS1D_6thread17LinearCombinationISJ_Li1EffLNS1I_9ScaleType4KindE0ELNS_15FloatRoundStyleE2ESJ_EENS1_15EpilogueDefaultEEEEEvvEEEEvNT_6ParamsE)
        /*03ec*/ 	.short	0x0210
        /*03ee*/ 	.short	0x0470


	//----- nvinfo : EIATTR_SW_WAR
	.align		4
.L_36:
        /*03f0*/ 	.byte	0x04, 0x36
        /*03f2*/ 	.short	(.L_38 - .L_37)
.L_37:
        /*03f4*/ 	.word	0x00000008
.L_38:


//--------------------- .nv.callgraph             --------------------------
	.section	.nv.callgraph,"",@"SHT_CUDA_CALLGRAPH"
	.align	4
	.sectionentsize	8
	.align		4
        /*0000*/ 	.word	0x00000000
	.align		4
        /*0004*/ 	.word	0xffffffff
	.align		4
        /*0008*/ 	.word	0x00000000
	.align		4
        /*000c*/ 	.word	0xfffffffe
	.align		4
        /*0010*/ 	.word	0x00000000
	.align		4
        /*0014*/ 	.word	0xfffffffd
	.align		4
        /*0018*/ 	.word	0x00000000
	.align		4
        /*001c*/ 	.word	0xfffffffc


//--------------------- .nv.constant4             --------------------------
	.section	.nv.constant4,"a",@progbits
	.align	8
	.align		8
.nv.constant4:
        /*0000*/ 	.dword	_ZN40_INTERNAL_576119f7_4_k_cu_e7e04431_145124cuda3std3__45__cpo5beginE
	.align		8
        /*0008*/ 	.dword	_ZN40_INTERNAL_576119f7_4_k_cu_e7e04431_145124cuda3std3__45__cpo3endE
	.align		8
        /*0010*/ 	.dword	_ZN40_INTERNAL_576119f7_4_k_cu_e7e04431_145124cuda3std3__45__cpo6cbeginE
	.align		8
        /*0018*/ 	.dword	_ZN40_INTERNAL_576119f7_4_k_cu_e7e04431_145124cuda3std3__45__cpo4cendE
	.align		8
        /*0020*/ 	.dword	_ZN40_INTERNAL_576119f7_4_k_cu_e7e04431_145124cuda3std3__442_GLOBAL__N__576119f7_4_k_cu_e7e04431_145126ignoreE
	.align		8
        /*0028*/ 	.dword	_ZN40_INTERNAL_576119f7_4_k_cu_e7e04431_145124cuda3std3__419piecewise_constructE
	.align		8
        /*0030*/ 	.dword	_ZN40_INTERNAL_576119f7_4_k_cu_e7e04431_145124cuda3std3__48in_placeE
	.align		8
        /*0038*/ 	.dword	_ZN40_INTERNAL_576119f7_4_k_cu_e7e04431_145124cuda3std6ranges3__45__cpo4swapE
	.align		8
        /*0040*/ 	.dword	_ZN40_INTERNAL_576119f7_4_k_cu_e7e04431_145124cuda3std6ranges3__45__cpo9iter_moveE
	.align		8
        /*0048*/ 	.dword	_ZN40_INTERNAL_576119f7_4_k_cu_e7e04431_145124cute7productE
	.align		8
        /*0050*/ 	.dword	_ZN40_INTERNAL_576119f7_4_k_cu_e7e04431_145124cute1_E


//--------------------- .text._ZN7cutlass13device_kernelINS_4gemm6kernel13GemmUniversalIN4cute5tupleIJiiiiEEENS1_10collective13CollectiveMmaINS1_37MainloopSm90TmaGmmaWarpSpecializedFP8ILi7ENS5_IJNS4_1CILi1EEESB_SB_EEENS1_32KernelTmaWarpSpecializedPingpongEEENS5_IJNSA_ILi64EEENSA_ILi192EEENSA_ILi128EEEEEENS_12float_e4m3_tENS5_IJlSB_lEEESJ_SK_NS4_8TiledMMAINS4_8MMA_AtomIJNS4_4SM904GMMA31MMA_64x192x32_F32E4M3E4M3_SS_TNILNSO_7ScaleInE1ELSQ_1EEEEEENS4_6LayoutISC_NS5_IJNSA_ILi0EEESU_SU_EEEEENS5_IJNS4_10UnderscoreESX_SX_EEEEENS4_13SM90_TMA_LOADENS4_14ComposedLayoutINS4_7SwizzleILi3ELi4ELi3EEENS4_18smem_ptr_flag_bitsILi8EEENST_INS5_IJNSA_ILi8EEESH_EEENS5_IJSH_SB_EEEEEEEvNS4_8identityES10_S1A_vS1B_EENS_8epilogue10collective6detail29Sm90TmaWarpSpecializedAdapterINS1E_15DefaultEpilogueISJ_SK_SK_NS1D_6thread17LinearCombinationISJ_Li1EffLNS1I_9ScaleType4KindE0ELNS_15FloatRoundStyleE2ESJ_EENS1_15EpilogueDefaultEEEEEvvEEEEvNT_6ParamsE --------------------------
	.section	.text._ZN7cutlass13device_kernelINS_4gemm6kernel13GemmUniversalIN4cute5tupleIJiiiiEEENS1_10collective13CollectiveMmaINS1_37MainloopSm90TmaGmmaWarpSpecializedFP8ILi7ENS5_IJNS4_1CILi1EEESB_SB_EEENS1_32KernelTmaWarpSpecializedPingpongEEENS5_IJNSA_ILi64EEENSA_ILi192EEENSA_ILi128EEEEEENS_12float_e4m3_tENS5_IJlSB_lEEESJ_SK_NS4_8TiledMMAINS4_8MMA_AtomIJNS4_4SM904GMMA31MMA_64x192x32_F32E4M3E4M3_SS_TNILNSO_7ScaleInE1ELSQ_1EEEEEENS4_6LayoutISC_NS5_IJNSA_ILi0EEESU_SU_EEEEENS5_IJNS4_10UnderscoreESX_SX_EEEEENS4_13SM90_TMA_LOADENS4_14ComposedLayoutINS4_7SwizzleILi3ELi4ELi3EEENS4_18smem_ptr_flag_bitsILi8EEENST_INS5_IJNSA_ILi8EEESH_EEENS5_IJSH_SB_EEEEEEEvNS4_8identityES10_S1A_vS1B_EENS_8epilogue10collective6detail29Sm90TmaWarpSpecializedAdapterINS1E_15DefaultEpilogueISJ_SK_SK_NS1D_6thread17LinearCombinationISJ_Li1EffLNS1I_9ScaleType4KindE0ELNS_15FloatRoundStyleE2ESJ_EENS1_15EpilogueDefaultEEEEEvvEEEEvNT_6ParamsE,"ax",@progbits
	.align	128
.text._ZN7cutlass13device_kernelINS_4gemm6kernel13GemmUniversalIN4cute5tupleIJiiiiEEENS1_10collective13CollectiveMmaINS1_37MainloopSm90TmaGmmaWarpSpecializedFP8ILi7ENS5_IJNS4_1CILi1EEESB_SB_EEENS1_32KernelTmaWarpSpecializedPingpongEEENS5_IJNSA_ILi64EEENSA_ILi192EEENSA_ILi128EEEEEENS_12float_e4m3_tENS5_IJlSB_lEEESJ_SK_NS4_8TiledMMAINS4_8MMA_AtomIJNS4_4SM904GMMA31MMA_64x192x32_F32E4M3E4M3_SS_TNILNSO_7ScaleInE1ELSQ_1EEEEEENS4_6LayoutISC_NS5_IJNSA_ILi0EEESU_SU_EEEEENS5_IJNS4_10UnderscoreESX_SX_EEEEENS4_13SM90_TMA_LOADENS4_14ComposedLayoutINS4_7SwizzleILi3ELi4ELi3EEENS4_18smem_ptr_flag_bitsILi8EEENST_INS5_IJNSA_ILi8EEESH_EEENS5_IJSH_SB_EEEEEEEvNS4_8identityES10_S1A_vS1B_EENS_8epilogue10collective6detail29Sm90TmaWarpSpecializedAdapterINS1E_15DefaultEpilogueISJ_SK_SK_NS1D_6thread17LinearCombinationISJ_Li1EffLNS1I_9ScaleType4KindE0ELNS_15FloatRoundStyleE2ESJ_EENS1_15EpilogueDefaultEEEEEvvEEEEvNT_6ParamsE:
        .type           _ZN7cutlass13device_kernelINS_4gemm6kernel13GemmUniversalIN4cute5tupleIJiiiiEEENS1_10collective13CollectiveMmaINS1_37MainloopSm90TmaGmmaWarpSpecializedFP8ILi7ENS5_IJNS4_1CILi1EEESB_SB_EEENS1_32KernelTmaWarpSpecializedPingpongEEENS5_IJNSA_ILi64EEENSA_ILi192EEENSA_ILi128EEEEEENS_12float_e4m3_tENS5_IJlSB_lEEESJ_SK_NS4_8TiledMMAINS4_8MMA_AtomIJNS4_4SM904GMMA31MMA_64x192x32_F32E4M3E4M3_SS_TNILNSO_7ScaleInE1ELSQ_1EEEEEENS4_6LayoutISC_NS5_IJNSA_ILi0EEESU_SU_EEEEENS5_IJNS4_10UnderscoreESX_SX_EEEEENS4_13SM90_TMA_LOADENS4_14ComposedLayoutINS4_7SwizzleILi3ELi4ELi3EEENS4_18smem_ptr_flag_bitsILi8EEENST_INS5_IJNSA_ILi8EEESH_EEENS5_IJSH_SB_EEEEEEEvNS4_8identityES10_S1A_vS1B_EENS_8epilogue10collective6detail29Sm90TmaWarpSpecializedAdapterINS1E_15DefaultEpilogueISJ_SK_SK_NS1D_6thread17LinearCombinationISJ_Li1EffLNS1I_9ScaleType4KindE0ELNS_15FloatRoundStyleE2ESJ_EENS1_15EpilogueDefaultEEEEEvvEEEEvNT_6ParamsE,@function
        .size           _ZN7cutlass13device_kernelINS_4gemm6kernel13GemmUniversalIN4cute5tupleIJiiiiEEENS1_10collective13CollectiveMmaINS1_37MainloopSm90TmaGmmaWarpSpecializedFP8ILi7ENS5_IJNS4_1CILi1EEESB_SB_EEENS1_32KernelTmaWarpSpecializedPingpongEEENS5_IJNSA_ILi64EEENSA_ILi192EEENSA_ILi128EEEEEENS_12float_e4m3_tENS5_IJlSB_lEEESJ_SK_NS4_8TiledMMAINS4_8MMA_AtomIJNS4_4SM904GMMA31MMA_64x192x32_F32E4M3E4M3_SS_TNILNSO_7ScaleInE1ELSQ_1EEEEEENS4_6LayoutISC_NS5_IJNSA_ILi0EEESU_SU_EEEEENS5_IJNS4_10UnderscoreESX_SX_EEEEENS4_13SM90_TMA_LOADENS4_14ComposedLayoutINS4_7SwizzleILi3ELi4ELi3EEENS4_18smem_ptr_flag_bitsILi8EEENST_INS5_IJNSA_ILi8EEESH_EEENS5_IJSH_SB_EEEEEEEvNS4_8identityES10_S1A_vS1B_EENS_8epilogue10collective6detail29Sm90TmaWarpSpecializedAdapterINS1E_15DefaultEpilogueISJ_SK_SK_NS1D_6thread17LinearCombinationISJ_Li1EffLNS1I_9ScaleType4KindE0ELNS_15FloatRoundStyleE2ESJ_EENS1_15EpilogueDefaultEEEEEvvEEEEvNT_6ParamsE,(.L_x_274 - _ZN7cutlass13device_kernelINS_4gemm6kernel13GemmUniversalIN4cute5tupleIJiiiiEEENS1_10collective13CollectiveMmaINS1_37MainloopSm90TmaGmmaWarpSpecializedFP8ILi7ENS5_IJNS4_1CILi1EEESB_SB_EEENS1_32KernelTmaWarpSpecializedPingpongEEENS5_IJNSA_ILi64EEENSA_ILi192EEENSA_ILi128EEEEEENS_12float_e4m3_tENS5_IJlSB_lEEESJ_SK_NS4_8TiledMMAINS4_8MMA_AtomIJNS4_4SM904GMMA31MMA_64x192x32_F32E4M3E4M3_SS_TNILNSO_7ScaleInE1ELSQ_1EEEEEENS4_6LayoutISC_NS5_IJNSA_ILi0EEESU_SU_EEEEENS5_IJNS4_10UnderscoreESX_SX_EEEEENS4_13SM90_TMA_LOADENS4_14ComposedLayoutINS4_7SwizzleILi3ELi4ELi3EEENS4_18smem_ptr_flag_bitsILi8EEENST_INS5_IJNSA_ILi8EEESH_EEENS5_IJSH_SB_EEEEEEEvNS4_8identityES10_S1A_vS1B_EENS_8epilogue10collective6detail29Sm90TmaWarpSpecializedAdapterINS1E_15DefaultEpilogueISJ_SK_SK_NS1D_6thread17LinearCombinationISJ_Li1EffLNS1I_9ScaleType4KindE0ELNS_15FloatRoundStyleE2ESJ_EENS1_15EpilogueDefaultEEEEEvvEEEEvNT_6ParamsE)
        .other          _ZN7cutlass13device_kernelINS_4gemm6kernel13GemmUniversalIN4cute5tupleIJiiiiEEENS1_10collective13CollectiveMmaINS1_37MainloopSm90TmaGmmaWarpSpecializedFP8ILi7ENS5_IJNS4_1CILi1EEESB_SB_EEENS1_32KernelTmaWarpSpecializedPingpongEEENS5_IJNSA_ILi64EEENSA_ILi192EEENSA_ILi128EEEEEENS_12float_e4m3_tENS5_IJlSB_lEEESJ_SK_NS4_8TiledMMAINS4_8MMA_AtomIJNS4_4SM904GMMA31MMA_64x192x32_F32E4M3E4M3_SS_TNILNSO_7ScaleInE1ELSQ_1EEEEEENS4_6LayoutISC_NS5_IJNSA_ILi0EEESU_SU_EEEEENS5_IJNS4_10UnderscoreESX_SX_EEEEENS4_13SM90_TMA_LOADENS4_14ComposedLayoutINS4_7SwizzleILi3ELi4ELi3EEENS4_18smem_ptr_flag_bitsILi8EEENST_INS5_IJNSA_ILi8EEESH_EEENS5_IJSH_SB_EEEEEEEvNS4_8identityES10_S1A_vS1B_EENS_8epilogue10collective6detail29Sm90TmaWarpSpecializedAdapterINS1E_15DefaultEpilogueISJ_SK_SK_NS1D_6thread17LinearCombinationISJ_Li1EffLNS1I_9ScaleType4KindE0ELNS_15FloatRoundStyleE2ESJ_EENS1_15EpilogueDefaultEEEEEvvEEEEvNT_6ParamsE,@"STO_CUDA_ENTRY STV_DEFAULT"
_ZN7cutlass13device_kernelINS_4gemm6kernel13GemmUniversalIN4cute5tupleIJiiiiEEENS1_10collective13CollectiveMmaINS1_37MainloopSm90TmaGmmaWarpSpecializedFP8ILi7ENS5_IJNS4_1CILi1EEESB_SB_EEENS1_32KernelTmaWarpSpecializedPingpongEEENS5_IJNSA_ILi64EEENSA_ILi192EEENSA_ILi128EEEEEENS_12float_e4m3_tENS5_IJlSB_lEEESJ_SK_NS4_8TiledMMAINS4_8MMA_AtomIJNS4_4SM904GMMA31MMA_64x192x32_F32E4M3E4M3_SS_TNILNSO_7ScaleInE1ELSQ_1EEEEEENS4_6LayoutISC_NS5_IJNSA_ILi0EEESU_SU_EEEEENS5_IJNS4_10UnderscoreESX_SX_EEEEENS4_13SM90_TMA_LOADENS4_14ComposedLayoutINS4_7SwizzleILi3ELi4ELi3EEENS4_18smem_ptr_flag_bitsILi8EEENST_INS5_IJNSA_ILi8EEESH_EEENS5_IJSH_SB_EEEEEEEvNS4_8identityES10_S1A_vS1B_EENS_8epilogue10collective6detail29Sm90TmaWarpSpecializedAdapterINS1E_15DefaultEpilogueISJ_SK_SK_NS1D_6thread17LinearCombinationISJ_Li1EffLNS1I_9ScaleType4KindE0ELNS_15FloatRoundStyleE2ESJ_EENS1_15EpilogueDefaultEEEEEvvEEEEvNT_6ParamsE:
[----:B------:R-:W-:Y:S01]  /*0000*/  LDC R1, c[0x0][0x28] ;  /* 0x00000a00ff017b82 */ /* 0x000fe20000000800 */
[----:B------:R-:W0:Y:S01]  /*0010*/  S2R R14, SR_TID.X ;  /* 0x00000000000e7919 */ /* 0x000e220000002100 */
[----:B------:R-:W-:Y:S01]  /*0020*/  ELECT P0, URZ, PT ;  /* 0x00000000003f782f */ /* 0x000fe20003800000 */
[----:B------:R-:W-:Y:S01]  /*0030*/  BSSY B0, `(.L_x_0) ;  /* 0x000000f000007945 */ /* 0x000fe20003800000 */
[--C-:B0-----:R-:W-:Y:S02]  /*0040*/  SHF.R.U32.HI R0, RZ, 0x5, R14.reuse ;  /* 0x00000005ff007819 */ /* 0x101fe4000001160e */
[----:B------:R-:W-:-:S03]  /*0050*/  SHF.R.U32.HI R4, RZ, 0x7, R14 ;  /* 0x00000007ff047819 */ /* 0x000fc6000001160e */
[----:B------:R-:W0:Y:S04]  /*0060*/  SHFL.IDX PT, R2, R0, RZ, 0x1f ;  /* 0x00001fff00027589 */ /* 0x000e2800000e0000 */
[----:B------:R1:W2:Y:S01]  /*0070*/  SHFL.IDX PT, R5, R4, RZ, 0x1f ;  /* 0x00001fff04057589 */ /* 0x0002a200000e0000 */
[----:B0-----:R-:W-:-:S13]  /*0080*/  ISETP.NE.OR P0, PT, R2, RZ, !P0 ;  /* 0x000000ff0200720c */ /* 0x001fda0004705670 */
[----:B-12---:R-:W-:Y:S05]  /*0090*/  @P0 BRA `(.L_x_1) ;  /* 0x0000000000200947 */ /* 0x006fea0003800000 */
[----:B------:R-:W-:Y:S02]  /*00a0*/  ULDC.64 UR4, c[0x0][0x198] ;  /* 0x0000660000047ab9 */ /* 0x000fe40000000a00 */
[----:B------:R-:W-:Y:S02]  /*00b0*/  UIADD3 UR6, UP0, UR4, 0xf0, URZ ;  /* 0x000000f004067890 */ /* 0x000fe4000ff1e03f */
[----:B------:R-:W-:Y:S02]  /*00c0*/  UIADD3 UR4, UP1, UR4, 0x1f0, URZ ;  /* 0x000001f004047890 */ /* 0x000fe4000ff3e03f */
[----:B------:R-:W-:Y:S02]  /*00d0*/  UIADD3.X UR7, URZ, UR5, URZ, UP0, !UPT ;  /* 0x000000053f077290 */ /* 0x000fe400087fe43f */
[----:B------:R-:W-:-:S07]  /*00e0*/  UIADD3.X UR5, URZ, UR5, URZ, UP1, !UPT ;  /* 0x000000053f057290 */ /* 0x000fce0008ffe43f */
[----:B------:R0:W-:Y:S02]  /*00f0*/  UTMACCTL.PF [UR6] ;  /* 0x00000000060079b9 */ /* 0x0001e40008040000 */
[----:B------:R0:W-:Y:S02]  /*0100*/  UTMACCTL.PF [UR4] ;  /* 0x00000000040079b9 */ /* 0x0001e40008040000 */
[----:B0-----:R-:W-:Y:S01]  /*0110*/  NOP ;  /* 0x0000000000007918 */ /* 0x001fe20000000000 */
.L_x_1:
[----:B------:R-:W-:Y:S05]  /*0120*/  BSYNC B0 ;  /* 0x0000000000007941 */ /* 0x000fea0003800000 */
.L_x_0:
[----:B------:R-:W0:Y:S02]  /*0130*/  SHFL.IDX PT, R3, R0, RZ, 0x1f ;  /* 0x00001fff00037589 */ /* 0x000e2400000e0000 */
[----:B0-----:R-:W-:-:S13]  /*0140*/  ISETP.NE.AND P0, PT, R3, RZ, PT ;  /* 0x000000ff0300720c */ /* 0x001fda0003f05270 */
[----:B------:R-:W-:Y:S05]  /*0150*/  @P0 BRA `(.L_x_2) ;  /* 0x0000000000700947 */ /* 0x000fea0003800000 */
[----:B------:R-:W0:Y:S01]  /*0160*/  S2UR UR8, SR_CgaCtaId ;  /* 0x00000000000879c3 */ /* 0x000e220000008800 */
[----:B------:R-:W-:Y:S01]  /*0170*/  UMOV UR4, 0x400 ;  /* 0x0000040000047882 */ /* 0x000fe20000000000 */
[----:B------:R-:W-:Y:S01]  /*0180*/  UMOV UR5, 0x1 ;  /* 0x0000000100057882 */ /* 0x000fe20000000000 */
[----:B------:R-:W-:Y:S01]  /*0190*/  UMOV UR6, 0x80 ;  /* 0x0000008000067882 */ /* 0x000fe20000000000 */
[----:B------:R-:W-:Y:S01]  /*01a0*/  ELECT P0, URZ, PT ;  /* 0x00000000003f782f */ /* 0x000fe20003800000 */
[----:B------:R-:W-:-:S04]  /*01b0*/  UIADD3 UR6, -UR6, 0x100000, URZ ;  /* 0x0010000006067890 */ /* 0x000fc8000fffe13f */
[----:B------:R-:W-:Y:S02]  /*01c0*/  USHF.L.U32 UR7, UR6, 0xb, URZ ;  /* 0x0000000b06077899 */ /* 0x000fe4000800063f */
[----:B------:R-:W-:Y:S02]  /*01d0*/  USHF.L.U32 UR6, UR6, 0x1, URZ ;  /* 0x0000000106067899 */ /* 0x000fe4000800063f */
[----:B0-----:R-:W-:Y:S02]  /*01e0*/  ULEA UR8, UR8, UR4, 0x18 ;  /* 0x0000000408087291 */ /* 0x001fe4000f8ec03f */
[----:B------:R-:W-:-:S04]  /*01f0*/  UIADD3 UR4, -UR5, 0x100000, URZ ;  /* 0x0010000005047890 */ /* 0x000fc8000fffe13f */
[----:B------:R-:W-:Y:S02]  /*0200*/  USHF.L.U32 UR5, UR4, 0xb, URZ ;  /* 0x0000000b04057899 */ /* 0x000fe4000800063f */
[----:B------:R-:W-:Y:S01]  /*0210*/  USHF.L.U32 UR4, UR4, 0x1, URZ ;  /* 0x0000000104047899 */ /* 0x000fe2000800063f */
[----:B------:R-:W0:Y:S11]  /*0220*/  FENCE.VIEW.ASYNC.S ;  /* 0x00000000000073c6 */ /* 0x000e360000000000 */
[----:B0-----:R0:W1:Y:S01]  /*0230*/  SYNCS.EXCH.64 URZ, [UR8], UR4 ;  /* 0x00000004083f75b2 */ /* 0x0010620008000100 */
[----:B------:R0:W2:Y:S01]  /*0240*/  SYNCS.EXCH.64 URZ, [UR8+0x38], UR6 ;  /* 0x00003806083f75b2 */ /* 0x0000a20008000100 */
[----:B------:R0:W3:Y:S01]  /*0250*/  SYNCS.EXCH.64 URZ, [UR8+0x8], UR4 ;  /* 0x00000804083f75b2 */ /* 0x0000e20008000100 */
[----:B------:R0:W4:Y:S01]  /*0260*/  SYNCS.EXCH.64 URZ, [UR8+0x40], UR6 ;  /* 0x00004006083f75b2 */ /* 0x0001220008000100 */
[----:B------:R0:W0:Y:S01]  /*0270*/  SYNCS.EXCH.64 URZ, [UR8+0x10], UR4 ;  /* 0x00001004083f75b2 */ /* 0x0000220008000100 */
        /* <DEDUP_REMOVED lines=9> */
[----:B------:R-:W-:Y:S01]  /*0310*/  NOP ;  /* 0x0000000000007918 */ /* 0x000fe20000000000 */
.L_x_2:
[----:B------:R-:W5:Y:S01]  /*0320*/  SHFL.IDX PT, R6, R0, RZ, 0x1f ;  /* 0x00001fff00067589 */ /* 0x000f6200000e0000 */
[----:B------:R-:W-:Y:S01]  /*0330*/  ELECT P0, URZ, PT ;  /* 0x00000000003f782f */ /* 0x000fe20003800000 */
[----:B------:R-:W-:Y:S01]  /*0340*/  NOP ;  /* 0x0000000000007918 */ /* 0x000fe20000000000 */
[----:B------:R-:W-:Y:S01]  /*0350*/  ELECT P1, URZ, PT ;  /* 0x00000000003f782f */ /* 0x000fe20003820000 */
[----:B------:R-:W1:Y:S01]  /*0360*/  SHFL.IDX PT, R3, R0, RZ, 0x1f ;  /* 0x00001fff00037589 */ /* 0x000e6200000e0000 */
[----:B0-----:R-:W-:Y:S01]  /*0370*/  UMOV UR4, 0x20 ;  /* 0x0000002000047882 */ /* 0x001fe20000000000 */
[----:B------:R-:W-:Y:S01]  /*0380*/  UMOV UR11, 0x80 ;  /* 0x00000080000b7882 */ /* 0x000fe20000000000 */
[----:B------:R-:W-:Y:S01]  /*0390*/  ULDC.64 UR12, c[0x0][0x598] ;  /* 0x00016600000c7ab9 */ /* 0x000fe20000000a00 */
[----:B------:R-:W0:Y:S01]  /*03a0*/  SHFL.IDX PT, R4, R4, RZ, 0x1f ;  /* 0x00001fff04047589 */ /* 0x000e2200000e0000 */
[----:B------:R-:W-:Y:S01]  /*03b0*/  NOP ;  /* 0x0000000000007918 */ /* 0x000fe20000000000 */
[C---:B------:R-:W-:Y:S01]  /*03c0*/  VIADD R34, R5.reuse, 0xffffffff ;  /* 0xffffffff05227836 */ /* 0x040fe20000000000 */
[----:B------:R-:W-:Y:S01]  /*03d0*/  ULDC.64 UR14, c[0x0][0x208] ;  /* 0x00008200000e7ab9 */ /* 0x000fe20000000a00 */
[----:B------:R-:W-:-:S03]  /*03e0*/  ISETP.NE.AND P3, PT, R5, RZ, PT ;  /* 0x000000ff0500720c */ /* 0x000fc60003f65270 */
[----:B------:R-:W-:Y:S02]  /*03f0*/  ISETP.GE.U32.AND P2, PT, R34, 0x2, PT ;  /* 0x000000022200780c */ /* 0x000fe40003f46070 */
[----:B-----5:R-:W-:Y:S02]  /*0400*/  ISETP.NE.OR P0, PT, R6, RZ, !P0 ;  /* 0x000000ff0600720c */ /* 0x020fe40004705670 */
[----:B-1----:R-:W-:Y:S02]  /*0410*/  ISETP.NE.OR P1, PT, R3, RZ, !P1 ;  /* 0x000000ff0300720c */ /* 0x002fe40004f25670 */
[----:B------:R-:W-:-:S04]  /*0420*/  SHF.R.S32.HI R3, RZ, 0x1f, R2 ;  /* 0x0000001fff037819 */ /* 0x000fc80000011402 */
[----:B------:R-:W-:-:S05]  /*0430*/  LEA.HI R3, R3, R2, RZ, 0x2 ;  /* 0x0000000203037211 */ /* 0x000fca00078f10ff */
[----:B------:R-:W-:Y:S01]  /*0440*/  VOTEU.ALL UP0, P0 ;  /* 0x00000000003f7886 */ /* 0x000fe20000000000 */
[----:B------:R-:W-:Y:S01]  /*0450*/  LOP3.LUT R3, R3, 0xfffffffc, RZ, 0xc0, !PT ;  /* 0xfffffffc03037812 */ /* 0x000fe200078ec0ff */
[----:B------:R-:W-:-:S03]  /*0460*/  VOTEU.ALL UP1, P1 ;  /* 0x00000000003f7886 */ /* 0x000fc60000820000 */
[----:B------:R-:W1:Y:S01]  /*0470*/  @!UP0 S2UR UR7, SR_CgaCtaId ;  /* 0x00000000000789c3 */ /* 0x000e620000008800 */
[----:B------:R-:W-:Y:S01]  /*0480*/  @!UP0 UMOV UR6, 0x400 ;  /* 0x0000040000068882 */ /* 0x000fe20000000000 */
[----:B------:R-:W-:-:S04]  /*0490*/  @!UP0 UIADD3 UR4, -UR4, 0x100000, URZ ;  /* 0x0010000004048890 */ /* 0x000fc8000fffe13f */
[----:B------:R-:W-:Y:S02]  /*04a0*/  @!UP0 USHF.L.U32 UR5, UR4, 0xb, URZ ;  /* 0x0000000b04058899 */ /* 0x000fe4000800063f */
[----:B------:R-:W-:Y:S01]  /*04b0*/  @!UP0 USHF.L.U32 UR4, UR4, 0x1, URZ ;  /* 0x0000000104048899 */ /* 0x000fe2000800063f */
[----:B------:R-:W-:Y:S01]  /*04c0*/  IMAD.IADD R12, R2, 0x1, -R3 ;  /* 0x00000001020c7824 */ /* 0x000fe200078e0a03 */
[----:B------:R-:W-:Y:S01]  /*04d0*/  @!UP1 UMOV UR9, 0x400 ;  /* 0x0000040000099882 */ /* 0x000fe20000000000 */
[----:B------:R-:W-:Y:S01]  /*04e0*/  VOTEU.ALL UP2, P1 ;  /* 0x00000000003f7886 */ /* 0x000fe20000840000 */
[----:B------:R-:W-:Y:S01]  /*04f0*/  VOTEU.ALL UP3, P1 ;  /* 0x00000000003f7886 */ /* 0x000fe20000860000 */
[----:B------:R-:W-:Y:S01]  /*0500*/  VOTEU.ALL UP4, P1 ;  /* 0x00000000003f7886 */ /* 0x000fe20000880000 */
[----:B------:R-:W5:Y:S01]  /*0510*/  @!UP1 S2UR UR10, SR_CgaCtaId ;  /* 0x00000000000a99c3 */ /* 0x000f620000008800 */
[----:B------:R-:W-:Y:S01]  /*0520*/  VOTEU.ALL UP5, P1 ;  /* 0x00000000003f7886 */ /* 0x000fe200008a0000 */
[----:B------:R-:W-:-:S02]  /*0530*/  ISETP.NE.U32.AND P1, PT, RZ, UR12, PT ;  /* 0x0000000cff007c0c */ /* 0x000fc4000bf25070 */
[----:B------:R-:W-:Y:S02]  /*0540*/  SHF.R.S32.HI R3, RZ, 0x1f, R14 ;  /* 0x0000001fff037819 */ /* 0x000fe4000001140e */
[----:B------:R-:W-:Y:S02]  /*0550*/  ISETP.NE.AND.EX P1, PT, RZ, UR13, PT, P1 ;  /* 0x0000000dff007c0c */ /* 0x000fe4000bf25310 */
[----:B------:R-:W-:-:S04]  /*0560*/  LEA.HI R3, R3, R14, RZ, 0x7 ;  /* 0x0000000e03037211 */ /* 0x000fc800078f38ff */
[----:B------:R-:W-:Y:S01]  /*0570*/  LOP3.LUT R3, R3, 0xffffff80, RZ, 0xc0, !PT ;  /* 0xffffff8003037812 */ /* 0x000fe200078ec0ff */
[----:B-1----:R-:W-:-:S04]  /*0580*/  @!UP0 ULEA UR8, UR7, UR6, 0x18 ;  /* 0x0000000607088291 */ /* 0x002fc8000f8ec03f */
[----:B------:R-:W-:Y:S01]  /*0590*/  IMAD.IADD R13, R14, 0x1, -R3 ;  /* 0x000000010e0d7824 */ /* 0x000fe200078e0a03 */
[----:B------:R-:W-:-:S04]  /*05a0*/  @!UP1 UIADD3 UR6, -UR11, 0x100000, URZ ;  /* 0x001000000b069890 */ /* 0x000fc8000fffe13f */
[----:B------:R-:W-:Y:S02]  /*05b0*/  @!UP1 USHF.L.U32 UR7, UR6, 0xb, URZ ;  /* 0x0000000b06079899 */ /* 0x000fe4000800063f */
[----:B------:R-:W-:Y:S01]  /*05c0*/  @!UP1 USHF.L.U32 UR6, UR6, 0x1, URZ ;  /* 0x0000000106069899 */ /* 0x000fe2000800063f */
[----:B0-----:R-:W-:Y:S01]  /*05d0*/  R2UR UR11, R4 ;  /* 0x00000000040b72ca */ /* 0x001fe200000e0000 */
[----:B------:R-:W-:Y:S01]  /*05e0*/  VOTEU.ALL UP0, P0 ;  /* 0x00000000003f7886 */ /* 0x000fe20000000000 */
[----:B-----5:R-:W-:Y:S01]  /*05f0*/  @!UP1 ULEA UR9, UR10, UR9, 0x18 ;  /* 0x000000090a099291 */ /* 0x020fe2000f8ec03f */
[----:B------:R-:W-:Y:S01]  /*0600*/  VOTEU.ALL UP1, P0 ;  /* 0x00000000003f7886 */ /* 0x000fe20000020000 */
[C---:B------:R-:W-:Y:S01]  /*0610*/  ISETP.NE.AND P0, PT, R12.reuse, 0x3, PT ;  /* 0x000000030c00780c */ /* 0x040fe20003f05270 */
[----:B------:R-:W0:Y:S02]  /*0620*/  FENCE.VIEW.ASYNC.S ;  /* 0x00000000000073c6 */ /* 0x000e240000000000 */
[----:B0-----:R0:W2:Y:S01]  /*0630*/  @!UP0 SYNCS.EXCH.64 URZ, [UR8+0xa0], UR4 ;  /* 0x0000a004083f85b2 */ /* 0x0010a20008000100 */
[----:B------:R-:W-:-:S04]  /*0640*/  ISETP.EQ.OR P0, PT, R12, RZ, !P0 ;  /* 0x000000ff0c00720c */ /* 0x000fc80004702670 */
[----:B------:R-:W-:-:S04]  /*0650*/  ISETP.EQ.AND P0, PT, R5, RZ, P0 ;  /* 0x000000ff0500720c */ /* 0x000fc80000702270 */
[----:B------:R-:W-:-:S04]  /*0660*/  SEL R7, RZ, 0x1, !P0 ;  /* 0x00000001ff077807 */ /* 0x000fc80004000000 */
[----:B------:R-:W-:Y:S01]  /*0670*/  SEL R7, R7, 0x2, P2 ;  /* 0x0000000207077807 */ /* 0x000fe20001000000 */
[----:B------:R0:W2:Y:S01]  /*0680*/  @!UP1 SYNCS.EXCH.64 URZ, [UR8+0xa8], UR4 ;  /* 0x0000a804083f95b2 */ /* 0x0000a20008000100 */
[----:B------:R-:W-:Y:S01]  /*0690*/  NOP ;  /* 0x0000000000007918 */ /* 0x000fe20000000000 */
[----:B------:R0:W2:Y:S01]  /*06a0*/  @!UP2 SYNCS.EXCH.64 URZ, [UR9+0x80], UR6 ;  /* 0x00008006093fa5b2 */ /* 0x0000a20008000100 */
[----:B------:R0:W2:Y:S01]  /*06b0*/  @!UP3 SYNCS.EXCH.64 URZ, [UR9+0x88], UR6 ;  /* 0x00008806093fb5b2 */ /* 0x0000a20008000100 */
[----:B------:R0:W2:Y:S01]  /*06c0*/  @!UP4 SYNCS.EXCH.64 URZ, [UR9+0x90], UR6 ;  /* 0x00009006093fc5b2 */ /* 0x0000a20008000100 */
[----:B------:R0:W2:Y:S01]  /*06d0*/  @!UP5 SYNCS.EXCH.64 URZ, [UR9+0x98], UR6 ;  /* 0x00009806093fd5b2 */ /* 0x0000a20008000100 */
[----:B------:R-:W-:Y:S01]  /*06e0*/  NOP ;  /* 0x0000000000007918 */ /* 0x000fe20000000000 */
[----:B--234-:R-:W-:Y:S06]  /*06f0*/  BAR.SYNC.DEFER_BLOCKING 0x0 ;  /* 0x0000000000007b1d */ /* 0x01cfec0000010000 */
[----:B0-----:R-:W-:Y:S05]  /*0700*/  @!P1 BRA `(.L_x_3) ;  /* 0x00000000001c9947 */ /* 0x001fea0003800000 */
[----:B------:R-:W0:Y:S02]  /*0710*/  LDC.64 R2, c[0x0][0x598] ;  /* 0x00016600ff027b82 */ /* 0x000e240000000a00 */
[----:B0-----:R-:W2:Y:S02]  /*0720*/  LDG.E.64 R2, desc[UR14][R2.64] ;  /* 0x0000000e02027981 */ /* 0x001ea4000c1e1b00 */
[----:B--2---:R-:W-:-:S04]  /*0730*/  ISETP.NE.U32.AND P0, PT, R2, RZ, PT ;  /* 0x000000ff0200720c */ /* 0x004fc80003f05070 */
[----:B------:R-:W-:-:S13]  /*0740*/  ISETP.NE.AND.EX P0, PT, R3, RZ, PT, P0 ;  /* 0x000000ff0300720c */ /* 0x000fda0003f05300 */
[----:B------:R-:W-:Y:S05]  /*0750*/  @!P0 BRA `(.L_x_3) ;  /* 0x0000000000088947 */ /* 0x000fea0003800000 */
[----:B------:R2:W5:Y:S01]  /*0760*/  LD.E R11, desc[UR14][R2.64] ;  /* 0x0000000e020b7980 */ /* 0x000562000c101900 */
[----:B------:R-:W-:Y:S05]  /*0770*/  BRA `(.L_x_4) ;  /* 0x0000000000207947 */ /* 0x000fea0003800000 */
.L_x_3:
[----:B------:R-:W-:Y:S02]  /*0780*/  ULDC.64 UR4, c[0x0][0x588] ;  /* 0x0001620000047ab9 */ /* 0x000fe40000000a00 */
[----:B------:R-:W-:-:S04]  /*0790*/  ISETP.NE.U32.AND P0, PT, RZ, UR4, PT ;  /* 0x00000004ff007c0c */ /* 0x000fc8000bf05070 */
[----:B------:R-:W-:-:S13]  /*07a0*/  ISETP.NE.AND.EX P0, PT, RZ, UR5, PT, P0 ;  /* 0x00000005ff007c0c */ /* 0x000fda000bf05300 */
[----:B------:R-:W-:Y:S05]  /*07b0*/  @!P0 BRA `(.L_x_5) ;  /* 0x00000000000c8947 */ /* 0x000fea0003800000 */
[----:B------:R-:W0:Y:S02]  /*07c0*/  LDC.64 R2, c[0x0][0x588] ;  /* 0x00016200ff027b82 */ /* 0x000e240000000a00 */
[----:B0-----:R1:W5:Y:S01]  /*07d0*/  LDG.E R11, desc[UR14][R2.64] ;  /* 0x0000000e020b7981 */ /* 0x001362000c1e1900 */
[----:B------:R-:W-:Y:S05]  /*07e0*/  BRA `(.L_x_4) ;  /* 0x0000000000047947 */ /* 0x000fea0003800000 */
.L_x_5:
[----:B------:R-:W0:Y:S02]  /*07f0*/  LDC R11, c[0x0][0x580] ;  /* 0x00016000ff0b7b82 */ /* 0x000e240000000800 */
.L_x_4:
[----:B------:R-:W-:Y:S02]  /*0800*/  ULDC.64 UR4, c[0x0][0x5a0] ;  /* 0x0001680000047ab9 */ /* 0x000fe40000000a00 */
[----:B------:R-:W-:-:S04]  /*0810*/  ISETP.NE.U32.AND P0, PT, RZ, UR4, PT ;  /* 0x00000004ff007c0c */ /* 0x000fc8000bf05070 */
[----:B------:R-:W-:-:S13]  /*0820*/  ISETP.NE.AND.EX P0, PT, RZ, UR5, PT, P0 ;  /* 0x00000005ff007c0c */ /* 0x000fda000bf05300 */
[----:B------:R-:W-:Y:S05]  /*0830*/  @!P0 BRA `(.L_x_6) ;  /* 0x00000000001c8947 */ /* 0x000fea0003800000 */
[----:B-12---:R-:W1:Y:S02]  /*0840*/  LDC.64 R2, c[0x0][0x5a0] ;  /* 0x00016800ff027b82 */ /* 0x006e640000000a00 */
[----:B-1----:R-:W2:Y:S02]  /*0850*/  LDG.E.64 R2, desc[UR14][R2.64] ;  /* 0x0000000e02027981 */ /* 0x002ea4000c1e1b00 */
[----:B--2---:R-:W-:-:S04]  /*0860*/  ISETP.NE.U32.AND P0, PT, R2, RZ, PT ;  /* 0x000000ff0200720c */ /* 0x004fc80003f05070 */
[----:B------:R-:W-:-:S13]  /*0870*/  ISETP.NE.AND.EX P0, PT, R3, RZ, PT, P0 ;  /* 0x000000ff0300720c */ /* 0x000fda0003f05300 */
[----:B------:R-:W-:Y:S05]  /*0880*/  @!P0 BRA `(.L_x_6) ;  /* 0x0000000000088947 */ /* 0x000fea0003800000 */
[----:B------:R1:W5:Y:S01]  /*0890*/  LD.E R10, desc[UR14][R2.64] ;  /* 0x0000000e020a7980 */ /* 0x000362000c101900 */
[----:B------:R-:W-:Y:S05]  /*08a0*/  BRA `(.L_x_7) ;  /* 0x0000000000207947 */ /* 0x000fea0003800000 */
.L_x_6:
[----:B------:R-:W-:Y:S02]  /*08b0*/  ULDC.64 UR4, c[0x0][0x590] ;  /* 0x0001640000047ab9 */ /* 0x000fe40000000a00 */
[----:B------:R-:W-:-:S04]  /*08c0*/  ISETP.NE.U32.AND P0, PT, RZ, UR4, PT ;  /* 0x00000004ff007c0c */ /* 0x000fc8000bf05070 */
[----:B------:R-:W-:-:S13]  /*08d0*/  ISETP.NE.AND.EX P0, PT, RZ, UR5, PT, P0 ;  /* 0x00000005ff007c0c */ /* 0x000fda000bf05300 */
[----:B------:R-:W-:Y:S05]  /*08e0*/  @!P0 BRA `(.L_x_8) ;  /* 0x00000000000c8947 */ /* 0x000fea0003800000 */
[----:B-12---:R-:W1:Y:S02]  /*08f0*/  LDC.64 R2, c[0x0][0x590] ;  /* 0x00016400ff027b82 */ /* 0x006e640000000a00 */
[----:B-1----:R4:W5:Y:S01]  /*0900*/  LDG.E R10, desc[UR14][R2.64] ;  /* 0x0000000e020a7981 */ /* 0x002962000c1e1900 */
[----:B------:R-:W-:Y:S05]  /*0910*/  BRA `(.L_x_7) ;  /* 0x0000000000047947 */ /* 0x000fea0003800000 */
.L_x_8:
[----:B------:R-:W3:Y:S02]  /*0920*/  LDC R10, c[0x0][0x584] ;  /* 0x00016100ff0a7b82 */ /* 0x000ee40000000800 */
.L_x_7:
[----:B------:R-:W0:Y:S01]  /*0930*/  LDC R0, c[0x0][0x65c] ;  /* 0x00019700ff007b82 */ /* 0x000e220000000800 */
[----:B------:R-:W1:Y:S01]  /*0940*/  S2R R22, SR_CTAID.Y ;  /* 0x0000000000167919 */ /* 0x000e620000002600 */
[----:B------:R-:W-:Y:S01]  /*0950*/  ULDC UR8, c[0x0][0x28c] ;  /* 0x0000a30000087ab9 */ /* 0x000fe20000000800 */
[----:B------:R-:W-:Y:S01]  /*0960*/  ISETP.NE.AND P0, PT, R5, 0x2, PT ;  /* 0x000000020500780c */ /* 0x000fe20003f05270 */
[----:B------:R-:W-:Y:S01]  /*0970*/  UIADD3 UR8, UR8, 0x7f, URZ ;  /* 0x0000007f08087890 */ /* 0x000fe2000fffe03f */
[----:B------:R-:W3:Y:S01]  /*0980*/  S2R R16, SR_CTAID.X ;  /* 0x0000000000107919 */ /* 0x000ee20000002500 */
[----:B------:R-:W-:Y:S01]  /*0990*/  IMAD.MOV.U32 R17, RZ, RZ, RZ ;  /* 0x000000ffff117224 */ /* 0x000fe200078e00ff */
[----:B------:R-:W-:Y:S01]  /*09a0*/  UMOV UR5, URZ ;  /* 0x0000003f00057c82 */ /* 0x000fe20008000000 */
[----:B------:R-:W-:Y:S01]  /*09b0*/  USHF.R.S32.HI UR9, URZ, 0x1f, UR8 ;  /* 0x0000001f3f097899 */ /* 0x000fe20008011408 */
[----:B------:R-:W-:-:S03]  /*09c0*/  UMOV UR4, URZ ;  /* 0x0000003f00047c82 */ /* 0x000fc60008000000 */
[----:B------:R-:W-:-:S04]  /*09d0*/  ULEA.HI UR9, UR9, UR8, URZ, 0x7 ;  /* 0x0000000809097291 */ /* 0x000fc8000f8f383f */
[----:B------:R-:W-:Y:S01]  /*09e0*/  USHF.R.S32.HI UR13, URZ, 0x7, UR9 ;  /* 0x000000073f0d7899 */ /* 0x000fe20008011409 */
[----:B0-----:R-:W-:-:S13]  /*09f0*/  ISETP.NE.AND P2, PT, R0, 0x1, PT ;  /* 0x000000010000780c */ /* 0x001fda0003f45270 */
[----:B------:R-:W3:Y:S01]  /*0a00*/  @P2 LDC R15, c[0x0][0x10] ;  /* 0x00000400ff0f2b82 */ /* 0x000ee20000000800 */
[----:B-12-4-:R-:W-:Y:S02]  /*0a10*/  @P2 IMAD.MOV.U32 R2, RZ, RZ, R22 ;  /* 0x000000ffff022224 */ /* 0x016fe400078e0016 */
[----:B------:R-:W-:Y:S02]  /*0a20*/  @P2 IMAD.MOV.U32 R3, RZ, RZ, RZ ;  /* 0x000000ffff032224 */ /* 0x000fe400078e00ff */
[----:B------:R-:W-:-:S03]  /*0a30*/  @P2 IMAD.MOV.U32 R5, RZ, RZ, RZ ;  /* 0x000000ffff052224 */ /* 0x000fc600078e00ff */
[----:B------:R-:W0:Y:S01]  /*0a40*/  @!P2 LDC R9, c[0x0][0xc] ;  /* 0x00000300ff09ab82 */ /* 0x000e220000000800 */
[----:B------:R-:W-:Y:S01]  /*0a50*/  ULDC UR6, c[0x0][0xc] ;  /* 0x0000030000067ab9 */ /* 0x000fe20000000800 */
[----:B------:R-:W-:Y:S02]  /*0a60*/  ULDC UR7, c[0x0][0x10] ;  /* 0x0000040000077ab9 */ /* 0x000fe40000000800 */
[----:B------:R-:W-:-:S04]  /*0a70*/  UIMAD.WIDE.U32 UR6, UR6, UR7, URZ ;  /* 0x00000007060672a5 */ /* 0x000fc8000f8e003f */
[----:B------:R-:W1:Y:S01]  /*0a80*/  LDC R8, c[0x0][0x14] ;  /* 0x00000500ff087b82 */ /* 0x000e620000000800 */
[----:B---3--:R-:W-:-:S04]  /*0a90*/  @P2 IMAD.WIDE.U32 R2, R16, R15, R2 ;  /* 0x0000000f10022225 */ /* 0x008fc800078e0002 */
[----:B------:R-:W-:Y:S02]  /*0aa0*/  @P2 IMAD.IADD R3, R3, 0x1, R5 ;  /* 0x0000000103032824 */ /* 0x000fe400078e0205 */
[----:B0-----:R-:W-:-:S04]  /*0ab0*/  @!P2 IMAD.WIDE.U32 R4, R9, R22, R16 ;  /* 0x000000160904a225 */ /* 0x001fc800078e0010 */
[----:B------:R-:W-:Y:S02]  /*0ac0*/  @!P2 IMAD.MOV.U32 R2, RZ, RZ, R4 ;  /* 0x000000ffff02a224 */ /* 0x000fe400078e0004 */
[----:B------:R-:W-:Y:S02]  /*0ad0*/  @!P2 IMAD.MOV.U32 R3, RZ, RZ, R5 ;  /* 0x000000ffff03a224 */ /* 0x000fe400078e0005 */
[C---:B-1----:R-:W-:Y:S02]  /*0ae0*/  IMAD R15, R8.reuse, UR7, RZ ;  /* 0x00000007080f7c24 */ /* 0x042fe4000f8e02ff */
[----:B------:R-:W-:Y:S01]  /*0af0*/  IMAD.WIDE.U32 R8, R8, UR6, RZ ;  /* 0x0000000608087c25 */ /* 0x000fe2000f8e00ff */
[----:B------:R-:W-:-:S03]  /*0b00*/  ULDC.64 UR6, c[0x0][0x650] ;  /* 0x0001940000067ab9 */ /* 0x000fc60000000a00 */
[----:B------:R-:W-:Y:S01]  /*0b10*/  IMAD.IADD R0, R9, 0x1, R15 ;  /* 0x0000000109007824 */ /* 0x000fe200078e020f */
[----:B------:R-:W-:Y:S06]  /*0b20*/  @P0 BRA `(.L_x_9) ;  /* 0x0000000000280947 */ /* 0x000fec0003800000 */
[----:B------:R-:W-:Y:S01]  /*0b30*/  UIMAD.WIDE.U32 UR4, UR13, 0x24924925, URZ ;  /* 0x249249250d0478a5 */ /* 0x000fe2000f8e003f */
[----:B------:R-:W-:Y:S01]  /*0b40*/  IADD3 R2, P0, R2, R8, RZ ;  /* 0x0000000802027210 */ /* 0x000fe20007f1e0ff */
[----:B------:R-:W-:Y:S02]  /*0b50*/  UISETP.GE.U32.AND UP0, UPT, UR13, 0x7, UPT ;  /* 0x000000070d00788c */ /* 0x000fe4000bf06070 */
[----:B------:R-:W-:Y:S02]  /*0b60*/  UIADD3 UR4, -UR5, UR13, URZ ;  /* 0x0000000d05047290 */ /* 0x000fe4000fffe13f */
[----:B------:R-:W-:Y:S02]  /*0b70*/  IMAD.X R3, R0, 0x1, R3, P0 ;  /* 0x0000000100037824 */ /* 0x000fe400000e0603 */
[----:B------:R-:W-:-:S04]  /*0b80*/  ULEA.HI UR4, UR4, UR5, URZ, 0x1f ;  /* 0x0000000504047291 */ /* 0x000fc8000f8ff83f */
[----:B------:R-:W-:-:S03]  /*0b90*/  USHF.R.U32.HI UR5, URZ, 0x2, UR4 ;  /* 0x000000023f057899 */ /* 0x000fc60008011604 */
[----:B------:R-:W-:Y:S01]  /*0ba0*/  UMOV UR4, URZ ;  /* 0x0000003f00047c82 */ /* 0x000fe20008000000 */
[----:B------:R-:W-:Y:S02]  /*0bb0*/  @UP0 ULOP3.LUT UR4, UR5, 0x1, URZ, 0xc0, !UPT ;  /* 0x0000000105040892 */ /* 0x000fe4000f8ec03f */
[----:B------:R-:W-:-:S12]  /*0bc0*/  UIMAD UR5, UR5, -0x7, UR13 ;  /* 0xfffffff9050578a4 */ /* 0x000fd8000f8e020d */
.L_x_9:
[----:B------:R-:W-:Y:S01]  /*0bd0*/  ISETP.GE.U32.AND P0, PT, R2, UR6, PT ;  /* 0x0000000602007c0c */ /* 0x000fe2000bf06070 */
[----:B------:R-:W-:Y:S01]  /*0be0*/  IMAD.MOV.U32 R6, RZ, RZ, -0x1 ;  /* 0xffffffffff067424 */ /* 0x000fe200078e00ff */
[----:B------:R-:W-:Y:S01]  /*0bf0*/  PRMT R15, RZ, 0x7610, R15 ;  /* 0x00007610ff0f7816 */ /* 0x000fe2000000000f */
[----:B------:R-:W-:Y:S01]  /*0c00*/  IMAD.MOV.U32 R5, RZ, RZ, -0x1 ;  /* 0xffffffffff057424 */ /* 0x000fe200078e00ff */
[----:B------:R-:W-:Y:S01]  /*0c10*/  ISETP.GE.U32.AND.EX P0, PT, R3, UR7, PT, P0 ;  /* 0x0000000703007c0c */ /* 0x000fe2000bf06100 */
[----:B------:R-:W-:-:S12]  /*0c20*/  IMAD.MOV.U32 R4, RZ, RZ, -0x1 ;  /* 0xffffffffff047424 */ /* 0x000fd800078e00ff */
[----:B------:R-:W-:Y:S05]  /*0c30*/  @P0 BRA `(.L_x_10) ;  /* 0x00000004005c0947 */ /* 0x000fea0003800000 */
[----:B------:R-:W0:Y:S01]  /*0c40*/  LDC.64 R24, c[0x0][0x628] ;  /* 0x00018a00ff187b82 */ /* 0x000e220000000a00 */
[----:B------:R-:W-:Y:S02]  /*0c50*/  IMAD.MOV.U32 R4, RZ, RZ, R2 ;  /* 0x000000ffff047224 */ /* 0x000fe400078e0002 */
[----:B------:R-:W-:-:S05]  /*0c60*/  IMAD.MOV.U32 R5, RZ, RZ, R3 ;  /* 0x000000ffff057224 */ /* 0x000fca00078e0003 */
[----:B------:R-:W1:Y:S08]  /*0c70*/  LDC R6, c[0x0][0x630] ;  /* 0x00018c00ff067b82 */ /* 0x000e700000000800 */
[----:B------:R-:W2:Y:S01]  /*0c80*/  LDC.64 R26, c[0x0][0x620] ;  /* 0x00018800ff1a7b82 */ /* 0x000ea20000000a00 */
[----:B0-----:R-:W-:-:S04]  /*0c90*/  ISETP.NE.U32.AND P0, PT, R24, RZ, PT ;  /* 0x000000ff1800720c */ /* 0x001fc80003f05070 */
[----:B------:R-:W-:-:S13]  /*0ca0*/  ISETP.NE.AND.EX P0, PT, R25, RZ, PT, P0 ;  /* 0x000000ff1900720c */ /* 0x000fda0003f05300 */
[----:B-12---:R-:W-:Y:S05]  /*0cb0*/  @!P0 BRA `(.L_x_11) ;  /* 0x0000000000288947 */ /* 0x006fea0003800000 */
[----:B------:R-:W0:Y:S02]  /*0cc0*/  LDC R15, c[0x0][0x634] ;  /* 0x00018d00ff0f7b82 */ /* 0x000e240000000800 */
[----:B0-----:R-:W-:-:S05]  /*0cd0*/  IADD3 R15, P0, R2, R15, RZ ;  /* 0x0000000f020f7210 */ /* 0x001fca0007f1e0ff */
[----:B------:R-:W-:-:S04]  /*0ce0*/  IMAD.X R23, RZ, RZ, R3, P0 ;  /* 0x000000ffff177224 */ /* 0x000fc800000e0603 */
[----:B------:R-:W-:-:S04]  /*0cf0*/  IMAD.WIDE.U32 R4, R23, R24, RZ ;  /* 0x0000001817047225 */ /* 0x000fc800078e00ff */
[----:B------:R-:W-:-:S04]  /*0d00*/  IMAD.WIDE.U32 R18, P0, R15, R25, R4 ;  /* 0x000000190f127225 */ /* 0x000fc80007800004 */
[----:B------:R-:W-:-:S04]  /*0d10*/  IMAD.WIDE.U32 R4, R15, R24, RZ ;  /* 0x000000180f047225 */ /* 0x000fc800078e00ff */
[----:B------:R-:W-:Y:S01]  /*0d20*/  IMAD.X R21, RZ, RZ, RZ, P0 ;  /* 0x000000ffff157224 */ /* 0x000fe200000e06ff */
[----:B------:R-:W-:Y:S01]  /*0d30*/  IADD3 RZ, P0, R5, R18, RZ ;  /* 0x0000001205ff7210 */ /* 0x000fe20007f1e0ff */
[----:B------:R-:W-:-:S04]  /*0d40*/  IMAD.MOV.U32 R20, RZ, RZ, R19 ;  /* 0x000000ffff147224 */ /* 0x000fc800078e0013 */
[----:B------:R-:W-:-:S08]  /*0d50*/  IMAD.WIDE.U32.X R4, R23, R25, R20, P0 ;  /* 0x0000001917047225 */ /* 0x000fd000000e0414 */
.L_x_11:
[-CC-:B------:R-:W-:Y:S01]  /*0d60*/  SHF.R.U64 R33, R4, R6.reuse, R5.reuse ;  /* 0x0000000604217219 */ /* 0x180fe20000001205 */
[----:B------:R-:W0:Y:S01]  /*0d70*/  LDC.64 R28, c[0x0][0x640] ;  /* 0x00019000ff1c7b82 */ /* 0x000e220000000a00 */
[----:B------:R-:W-:Y:S01]  /*0d80*/  SHF.R.U32.HI R5, RZ, R6, R5 ;  /* 0x00000006ff057219 */ /* 0x000fe20000011605 */
[----:B------:R-:W-:Y:S01]  /*0d90*/  ULDC UR6, c[0x0][0x150] ;  /* 0x0000540000067ab9 */ /* 0x000fe20000000800 */
[----:B------:R-:W-:Y:S02]  /*0da0*/  IADD3 R17, P0, RZ, -R33, RZ ;  /* 0x80000021ff117210 */ /* 0x000fe40007f1e0ff */
[----:B------:R-:W-:-:S03]  /*0db0*/  I2FP.F32.U32 R4, R16 ;  /* 0x0000001000047245 */ /* 0x000fc60000201000 */
[----:B------:R-:W-:Y:S01]  /*0dc0*/  IMAD.X R19, RZ, RZ, ~R5, P0 ;  /* 0x000000ffff137224 */ /* 0x000fe200000e0e05 */
[----:B------:R-:W1:Y:S01]  /*0dd0*/  LDC R20, c[0x0][0x618] ;  /* 0x00018600ff147b82 */ /* 0x000e620000000800 */
[----:B------:R-:W-:Y:S01]  /*0de0*/  FMUL R6, R4, UR6 ;  /* 0x0000000604067c20 */ /* 0x000fe20008400000 */
[----:B------:R-:W-:Y:S01]  /*0df0*/  IMAD.WIDE.U32 R4, R17, R26, R2 ;  /* 0x0000001a11047225 */ /* 0x000fe200078e0002 */
[----:B------:R-:W-:-:S03]  /*0e00*/  ULDC UR6, c[0x0][0x154] ;  /* 0x0000550000067ab9 */ /* 0x000fc60000000800 */
[----:B------:R-:W-:Y:S01]  /*0e10*/  IMAD R18, R19, R26, RZ ;  /* 0x0000001a13127224 */ /* 0x000fe200078e02ff */
[----:B------:R-:W2:Y:S01]  /*0e20*/  F2I.U32.TRUNC.NTZ R6, R6 ;  /* 0x0000000600067305 */ /* 0x000ea2000020f000 */
[----:B------:R-:W3:Y:S01]  /*0e30*/  LDC R15, c[0x0][0x144] ;  /* 0x00005100ff0f7b82 */ /* 0x000ee20000000800 */
[----:B------:R-:W-:Y:S02]  /*0e40*/  IMAD.MOV.U32 R19, RZ, RZ, -0x1 ;  /* 0xffffffffff137424 */ /* 0x000fe400078e00ff */
[----:B------:R-:W-:-:S04]  /*0e50*/  IMAD R17, R17, R27, R18 ;  /* 0x0000001b11117224 */ /* 0x000fc800078e0212 */
[----:B------:R-:W-:Y:S01]  /*0e60*/  IMAD.IADD R17, R5, 0x1, R17 ;  /* 0x0000000105117824 */ /* 0x000fe200078e0211 */
[----:B------:R-:W4:Y:S01]  /*0e70*/  LDC R26, c[0x0][0x608] ;  /* 0x00018200ff1a7b82 */ /* 0x000f220000000800 */
[----:B0-----:R-:W-:-:S04]  /*0e80*/  ISETP.NE.U32.AND P0, PT, R28, RZ, PT ;  /* 0x000000ff1c00720c */ /* 0x001fc80003f05070 */
[----:B------:R-:W-:Y:S01]  /*0e90*/  ISETP.NE.AND.EX P0, PT, R29, RZ, PT, P0 ;  /* 0x000000ff1d00720c */ /* 0x000fe20003f05300 */
[----:B--2---:R-:W-:Y:S02]  /*0ea0*/  IMAD.MOV R5, RZ, RZ, -R6 ;  /* 0x000000ffff057224 */ /* 0x004fe400078e0a06 */
[----:B------:R-:W0:Y:S01]  /*0eb0*/  LDC R18, c[0x0][0x658] ;  /* 0x00019600ff127b82 */ /* 0x000e220000000800 */
[-CC-:B-1----:R-:W-:Y:S02]  /*0ec0*/  SHF.R.U64 R24, R4, R20.reuse, R17.reuse ;  /* 0x0000001404187219 */ /* 0x182fe40000001211 */
[----:B------:R-:W-:Y:S02]  /*0ed0*/  SHF.R.U32.HI R17, RZ, R20, R17 ;  /* 0x00000014ff117219 */ /* 0x000fe40000011611 */
[----:B------:R-:W-:-:S03]  /*0ee0*/  I2FP.F32.U32 R4, R22 ;  /* 0x0000001600047245 */ /* 0x000fc60000201000 */
[----:B------:R-:W1:Y:S01]  /*0ef0*/  LDC R23, c[0x0][0x148] ;  /* 0x00005200ff177b82 */ /* 0x000e620000000800 */
[----:B---3--:R-:W-:Y:S02]  /*0f00*/  IMAD R6, R15, R5, R16 ;  /* 0x000000050f067224 */ /* 0x008fe400078e0210 */
[----:B------:R-:W-:-:S04]  /*0f10*/  FMUL R5, R4, UR6 ;  /* 0x0000000604057c20 */ /* 0x000fc80008400000 */
[----:B------:R2:W3:Y:S01]  /*0f20*/  F2I.U32.TRUNC.NTZ R21, R5 ;  /* 0x0000000500157305 */ /* 0x0004e2000020f000 */
[----:B------:R-:W1:Y:S01]  /*0f30*/  LDC R27, c[0x0][0x600] ;  /* 0x00018000ff1b7b82 */ /* 0x000e620000000800 */
[-CC-:B----4-:R-:W-:Y:S02]  /*0f40*/  SHF.R.U64 R35, R24, R26.reuse, R17.reuse ;  /* 0x0000001a18237219 */ /* 0x190fe40000001211 */
[----:B------:R-:W-:Y:S01]  /*0f50*/  SHF.R.U32.HI R15, RZ, R26, R17 ;  /* 0x0000001aff0f7219 */ /* 0x000fe20000011611 */
[----:B------:R-:W-:-:S04]  /*0f60*/  IMAD.MOV.U32 R17, RZ, RZ, 0x1 ;  /* 0x00000001ff117424 */ /* 0x000fc800078e00ff */
[----:B------:R-:W4:Y:S01]  /*0f70*/  LDC R30, c[0x0][0x648] ;  /* 0x00019200ff1e7b82 */ /* 0x000f220000000800 */
[-C--:B0-----:R-:W-:Y:S02]  /*0f80*/  SHF.L.U32 R4, R19, R18.reuse, RZ ;  /* 0x0000001213047219 */ /* 0x081fe400000006ff */
[-CC-:B------:R-:W-:Y:S02]  /*0f90*/  SHF.R.U64 R26, R35, R18.reuse, R15.reuse ;  /* 0x00000012231a7219 */ /* 0x180fe4000000120f */
[----:B------:R-:W-:Y:S02]  /*0fa0*/  SHF.R.U32.HI R25, RZ, R18, R15 ;  /* 0x00000012ff197219 */ /* 0x000fe4000001160f */
[----:B------:R-:W-:Y:S01]  /*0fb0*/  LOP3.LUT R20, RZ, R4, RZ, 0x33, !PT ;  /* 0x00000004ff147212 */ /* 0x000fe200078e33ff */
[----:B------:R-:W0:Y:S01]  /*0fc0*/  LDC R31, c[0x0][0x638] ;  /* 0x00018e00ff1f7b82 */ /* 0x000e220000000800 */
[----:B------:R-:W-:Y:S01]  /*0fd0*/  SHF.L.U32 R15, R17, R18, RZ ;  /* 0x00000012110f7219 */ /* 0x000fe200000006ff */
[----:B------:R-:W-:-:S02]  /*0fe0*/  IMAD.MOV.U32 R4, RZ, RZ, R26 ;  /* 0x000000ffff047224 */ /* 0x000fc400078e001a */
[----:B--2---:R-:W-:-:S04]  /*0ff0*/  IMAD.MOV.U32 R5, RZ, RZ, R25 ;  /* 0x000000ffff057224 */ /* 0x004fc800078e0019 */
[----:B------:R-:W2:Y:S01]  /*1000*/  LDC R32, c[0x0][0x610] ;  /* 0x00018400ff207b82 */ /* 0x000ea20000000800 */
[----:B---3--:R-:W-:Y:S05]  /*1010*/  @!P0 BRA `(.L_x_12) ;  /* 0x0000000000288947 */ /* 0x008fea0003800000 */
[----:B------:R-:W3:Y:S02]  /*1020*/  LDC R19, c[0x0][0x64c] ;  /* 0x00019300ff137b82 */ /* 0x000ee40000000800 */
[----:B---3--:R-:W-:-:S05]  /*1030*/  IADD3 R19, P0, R26, R19, RZ ;  /* 0x000000131a137210 */ /* 0x008fca0007f1e0ff */
        /* <DEDUP_REMOVED lines=8> */
.L_x_12:
[----:B----4-:R-:W-:Y:S01]  /*10c0*/  SHF.R.U64 R4, R4, R30, R5 ;  /* 0x0000001e04047219 */ /* 0x010fe20000001205 */
[----:B-1----:R-:W-:Y:S01]  /*10d0*/  VIADD R5, R27, 0xffffffff ;  /* 0xffffffff1b057836 */ /* 0x002fe20000000000 */
[----:B------:R-:W-:Y:S01]  /*10e0*/  LOP3.LUT R20, R35, R20, RZ, 0xc0, !PT ;  /* 0x0000001423147212 */ /* 0x000fe200078ec0ff */
[----:B------:R-:W-:Y:S02]  /*10f0*/  IMAD.MOV R21, RZ, RZ, -R21 ;  /* 0x000000ffff157224 */ /* 0x000fe400078e0a15 */
[----:B------:R-:W-:Y:S01]  /*1100*/  IMAD.MOV R16, RZ, RZ, -R4 ;  /* 0x000000ffff107224 */ /* 0x000fe200078e0a04 */
[----:B------:R-:W-:Y:S01]  /*1110*/  LOP3.LUT R5, R24, R5, RZ, 0xc0, !PT ;  /* 0x0000000518057212 */ /* 0x000fe200078ec0ff */
[----:B------:R-:W-:Y:S02]  /*1120*/  IMAD R15, R15, R4, R20 ;  /* 0x000000040f0f7224 */ /* 0x000fe400078e0214 */
[----:B------:R-:W-:Y:S02]  /*1130*/  @P2 IMAD R6, R23, R21, R22 ;  /* 0x0000001517062224 */ /* 0x000fe400078e0216 */
[----:B0-----:R-:W-:-:S02]  /*1140*/  IMAD R4, R16, R31, R26 ;  /* 0x0000001f10047224 */ /* 0x001fc400078e021a */
[----:B--2---:R-:W-:Y:S02]  /*1150*/  IMAD R6, R15, R32, R6 ;  /* 0x000000200f067224 */ /* 0x004fe400078e0206 */
[----:B------:R-:W-:Y:S02]  /*1160*/  IMAD R17, R4, R27, R5 ;  /* 0x0000001b04117224 */ /* 0x000fe400078e0205 */
[----:B------:R-:W-:Y:S02]  /*1170*/  IMAD.MOV.U32 R15, RZ, RZ, 0x1 ;  /* 0x00000001ff0f7424 */ /* 0x000fe400078e00ff */
[----:B------:R-:W-:Y:S01]  /*1180*/  IMAD.MOV.U32 R4, RZ, RZ, R33 ;  /* 0x000000ffff047224 */ /* 0x000fe200078e0021 */
[----:B------:R-:W-:Y:S02]  /*1190*/  SEL R5, R17, R6, !P2 ;  /* 0x0000000611057207 */ /* 0x000fe40005000000 */
[----:B------:R-:W-:-:S07]  /*11a0*/  SEL R6, R6, R17, !P2 ;  /* 0x0000001106067207 */ /* 0x000fce0005000000 */
.L_x_10:
[----:B------:R-:W-:Y:S05]  /*11b0*/  @!P3 BRA `(.L_x_13) ;  /* 0x000000980080b947 */ /* 0x000fea0003800000 */
[----:B------:R-:W-:-:S13]  /*11c0*/  ISETP.GT.U32.AND P0, PT, R34, 0x1, PT ;  /* 0x000000012200780c */ /* 0x000fda0003f04070 */
[----:B------:R-:W-:Y:S05]  /*11d0*/  @P0 EXIT ;  /* 0x000000000000094d */ /* 0x000fea0003800000 */
.L_x_14:
[----:B------:R-:W-:-:S08]  /*11e0*/  NOP ;  /* 0x0000000000007918 */ /* 0x000fd00000000000 */
[----:B------:R-:W0:Y:S02]  /*11f0*/  USETMAXREG.TRY_ALLOC.CTAPOOL UP0, 0xe8 ;  /* 0x000000e8000079c8 */ /* 0x000e240008000600 */
[----:B0-----:R-:W-:-:S13]  /*1200*/  PLOP3.LUT P0, PT, PT, PT, UP0, 0x80, 0x0 ;  /* 0x000000000000781c */ /* 0x001fda0003f0f008 */
[----:B------:R-:W-:Y:S05]  /*1210*/  @!P0 BRA `(.L_x_14) ;  /* 0xfffffffc00f08947 */ /* 0x000fea000383ffff */
[----:B------:R-:W-:-:S13]  /*1220*/  LOP3.LUT P0, RZ, R15, 0xff, RZ, 0xc0, !PT ;  /* 0x000000ff0fff7812 */ /* 0x000fda000780c0ff */
[----:B------:R-:W-:Y:S05]  /*1230*/  @!P0 EXIT ;  /* 0x000000000000894d */ /* 0x000fea0003800000 */
[----:B------:R-:W0:Y:S01]  /*1240*/  S2UR UR6, SR_CgaCtaId ;  /* 0x00000000000679c3 */ /* 0x000e220000008800 */
[----:B------:R-:W-:Y:S01]  /*1250*/  SHF.R.S32.HI R12, RZ, 0x1f, R13 ;  /* 0x0000001fff0c7819 */ /* 0x000fe2000001140d */
[----:B------:R-:W-:Y:S01]  /*1260*/  UIADD3 UR7, UR11, -0x1, URZ ;  /* 0xffffffff0b077890 */ /* 0x000fe2000fffe03f */
[----:B------:R-:W-:Y:S01]  /*1270*/  LOP3.LUT R218, R7, 0x1, RZ, 0xfc, !PT ;  /* 0x0000000107da7812 */ /* 0x000fe200078efcff */
[----:B------:R-:W-:Y:S01]  /*1280*/  UMOV UR9, 0x400 ;  /* 0x0000040000097882 */ /* 0x000fe20000000000 */
[CC--:B------:R-:W-:Y:S01]  /*1290*/  LEA.HI R15, R12.reuse, R13.reuse, RZ, 0x2 ;  /* 0x0000000d0c0f7211 */ /* 0x0c0fe200078f10ff */
[----:B------:R-:W-:Y:S01]  /*12a0*/  UISETP.LT.AND UP0, UPT, UR13, 0x1, UPT ;  /* 0x000000010d00788c */ /* 0x000fe2000bf01270 */
[----:B------:R-:W-:Y:S01]  /*12b0*/  LEA.HI R12, R12, R13, RZ, 0x5 ;  /* 0x0000000d0c0c7211 */ /* 0x000fe200078f28ff */
[----:B------:R-:W-:Y:S01]  /*12c0*/  USHF.L.U32 UR21, UR13, 0x1, URZ ;  /* 0x000000010d157899 */ /* 0x000fe2000800063f */
[--C-:B------:R-:W-:Y:S01]  /*12d0*/  SHF.R.S32.HI R14, RZ, 0x2, R15.reuse ;  /* 0x00000002ff0e7819 */ /* 0x100fe2000001140f */
[----:B------:R-:W-:Y:S01]  /*12e0*/  USEL UR10, UR13, 0x1, UP0 ;  /* 0x000000010d0a7887 */ /* 0x000fe20008000000 */
[----:B------:R-:W-:Y:S01]  /*12f0*/  SHF.R.S32.HI R17, RZ, 0x1f, R15 ;  /* 0x0000001fff117819 */ /* 0x000fe2000001140f */
[----:B------:R-:W-:Y:S01]  /*1300*/  UISETP.NE.AND UP0, UPT, UR7, URZ, UPT ;  /* 0x0000003f0700728c */ /* 0x000fe2000bf05270 */
[----:B------:R-:W-:Y:S01]  /*1310*/  LOP3.LUT R120, R15, 0xfffffffc, RZ, 0xc0, !PT ;  /* 0xfffffffc0f787812 */ /* 0x000fe200078ec0ff */
[----:B------:R-:W-:Y:S01]  /*1320*/  UIADD3 UR10, -UR10, UR13, URZ ;  /* 0x0000000d0a0a7290 */ /* 0x000fe2000fffe13f */
[----:B------:R-:W-:-:S03]  /*1330*/  LEA.HI R17, R17, R14, RZ, 0x3 ;  /* 0x0000000e11117211 */ /* 0x000fc600078f18ff */
[----:B------:R-:W-:Y:S01]  /*1340*/  IMAD.IADD R120, R13, 0x1, -R120 ;  /* 0x000000010d787824 */ /* 0x000fe200078e0a78 */
[----:B------:R-:W-:Y:S01]  /*1350*/  LOP3.LUT R17, R17, 0xfffffff8, RZ, 0xc0, !PT ;  /* 0xfffffff811117812 */ /* 0x000fe200078ec0ff */
[----:B0-----:R-:W-:-:S04]  /*1360*/  ULEA UR9, UR6, UR9, 0x18 ;  /* 0x0000000906097291 */ /* 0x001fc8000f8ec03f */
[----:B------:R-:W-:Y:S01]  /*1370*/  IMAD.IADD R14, R14, 0x1, -R17 ;  /* 0x000000010e0e7824 */ /* 0x000fe200078e0a11 */
[----:B------:R-:W-:Y:S01]  /*1380*/  USHF.L.U32 UR6, UR7, 0x3, URZ ;  /* 0x0000000307067899 */ /* 0x000fe2000800063f */
[----:B------:R-:W-:Y:S01]  /*1390*/  SHF.R.S32.HI R17, RZ, 0x5, R12 ;  /* 0x00000005ff117819 */ /* 0x000fe2000001140c */
[----:B------:R-:W-:Y:S02]  /*13a0*/  USEL UR7, URZ, 0x1, UP0 ;  /* 0x000000013f077887 */ /* 0x000fe40008000000 */
[----:B------:R-:W-:Y:S01]  /*13b0*/  ULOP3.LUT UR6, UR6, 0x8, URZ, 0xc0, !UPT ;  /* 0x0000000806067892 */ /* 0x000fe2000f8ec03f */
[--C-:B------:R-:W-:Y:S01]  /*13c0*/  SHF.R.S32.HI R15, RZ, 0x1f, R14.reuse ;  /* 0x0000001fff0f7819 */ /* 0x100fe2000001140e */
[C-C-:B------:R-:W-:Y:S01]  /*13d0*/  IMAD R121, R17.reuse, -0x10, -R14.reuse ;  /* 0xfffffff011797824 */ /* 0x140fe200078e0a0e */
[----:B------:R-:W-:Y:S01]  /*13e0*/  UIADD3 UR22, UR9, 0x80, URZ ;  /* 0x0000008009167890 */ /* 0x000fe2000fffe03f */
[----:B------:R-:W-:Y:S01]  /*13f0*/  IMAD.U32 R219, RZ, RZ, UR7 ;  /* 0x00000007ffdb7e24 */ /* 0x000fe2000f8e00ff */
[----:B------:R-:W-:Y:S01]  /*1400*/  ULOP3.LUT UR23, UR6, 0x8, URZ, 0x3c, !UPT ;  /* 0x0000000806177892 */ /* 0x000fe2000f8e3c3f */
[----:B------:R-:W-:Y:S01]  /*1410*/  IMAD.WIDE R12, R17, 0x10, R14 ;  /* 0x00000010110c7825 */ /* 0x000fe200078e020e */
[----:B------:R-:W-:-:S02]  /*1420*/  ULOP3.LUT UR12, UR6, 0x18, URZ, 0x3c, !UPT ;  /* 0x00000018060c7892 */ /* 0x000fc4000f8e3c3f */
[----:B------:R-:W-:Y:S01]  /*1430*/  ULEA UR11, UR11, UR22, 0x3 ;  /* 0x000000160b0b7291 */ /* 0x000fe2000f8e183f */
[----:B------:R-:W-:Y:S02]  /*1440*/  ULDC UR6, c[0x0][0x284] ;  /* 0x0000a10000067ab9 */ /* 0x000fe40000000800 */
[----:B------:R-:W-:-:S09]  /*1450*/  VIADD R121, R121, UR6 ;  /* 0x0000000679797c36 */ /* 0x000fd20008000000 */
.L_x_233:
[----:B------:R-:W-:Y:S01]  /*1460*/  SHF.L.U32 R14, R219, 0x1f, RZ ;  /* 0x0000001fdb0e7819 */ /* 0x000fe200000006ff */
[----:B------:R-:W0:Y:S01]  /*1470*/  LDC R15, c[0x0][0x28c] ;  /* 0x0000a300ff0f7b82 */ /* 0x000e220000000800 */
[----:B------:R-:W-:Y:S01]  /*1480*/  UMOV UR6, URZ ;  /* 0x0000003f00067c82 */ /* 0x000fe20008000000 */
[----:B------:R-:W-:Y:S01]  /*1490*/  UMOV UR20, UR5 ;  /* 0x0000000500147c82 */ /* 0x000fe20008000000 */
[----:B-1----:R-:W1:Y:S01]  /*14a0*/  SYNCS.PHASECHK.TRANS64.TRYWAIT P0, [UR11+-0x8], R14 ;  /* 0xfffff80eff0075a7 */ /* 0x002e62000800014b */
[----:B0-----:R-:W-:Y:S01]  /*14b0*/  ISETP.GE.AND P1, PT, R15, 0x1, PT ;  /* 0x000000010f00780c */ /* 0x001fe20003f26270 */
[----:B-1--4-:R-:W-:-:S12]  /*14c0*/  @!P0 BRA `(.L_x_15) ;  /* 0x000000a800148947 */ /* 0x012fd80003800000 */
.L_x_258:
[----:B------:R-:W-:Y:S01]  /*14d0*/  UMOV UR7, URZ ;  /* 0x0000003f00077c82 */ /* 0x000fe20008000000 */
[----:B------:R-:W-:Y:S01]  /*14e0*/  UMOV UR8, URZ ;  /* 0x0000003f00087c82 */ /* 0x000fe20008000000 */
[----:B------:R-:W-:Y:S02]  /*14f0*/  CS2R R122, SRZ ;  /* 0x00000000007a7805 */ /* 0x000fe4000001ff00 */
[----:B------:R-:W-:Y:S02]  /*1500*/  CS2R R124, SRZ ;  /* 0x00000000007c7805 */ /* 0x000fe4000001ff00 */
[----:B------:R-:W-:Y:S02]  /*1510*/  CS2R R126, SRZ ;  /* 0x00000000007e7805 */ /* 0x000fe4000001ff00 */
[----:B------:R-:W-:Y:S02]  /*1520*/  CS2R R128, SRZ ;  /* 0x0000000000807805 */ /* 0x000fe4000001ff00 */
[----:B------:R-:W-:-:S02]  /*1530*/  CS2R R130, SRZ ;  /* 0x0000000000827805 */ /* 0x000fc4000001ff00 */
[----:B------:R-:W-:Y:S02]  /*1540*/  CS2R R132, SRZ ;  /* 0x0000000000847805 */ /* 0x000fe4000001ff00 */
        /* <DEDUP_REMOVED lines=41> */
[----:B------:R-:W-:Y:S01]  /*17e0*/  CS2R R216, SRZ ;  /* 0x0000000000d87805 */ /* 0x000fe2000001ff00 */
[----:B------:R-:W-:Y:S01]  /*17f0*/  IMAD.U32 R17, RZ, RZ, UR4 ;  /* 0x00000004ff117e24 */ /* 0x000fe2000f8e00ff */
        /* <DEDUP_REMOVED lines=48> */
[----:B------:R-:W-:Y:S06]  /*1b00*/  @!P1 BRA `(.L_x_16) ;  /* 0x0000000c00289947 */ /* 0x000fec0003800000 */
[----:B------:R-:W-:-:S13]  /*1b10*/  ISETP.NE.AND P1, PT, R218, 0x3, PT ;  /* 0x00000003da00780c */ /* 0x000fda0003f25270 */
[----:B------:R-:W-:Y:S05]  /*1b20*/  @!P1 BRA `(.L_x_17) ;  /* 0x0000000000049947 */ /* 0x000fea0003800000 */
[----:B------:R-:W-:Y:S01]  /*1b30*/  BPT.TRAP 0x1 ;  /* 0x000000040000795c */ /* 0x000fe20000300000 */
.L_x_17:
[----:B------:R-:W-:Y:S01]  /*1b40*/  ULEA UR6, UR5, UR9, 0x3 ;  /* 0x0000000905067291 */ /* 0x000fe2000f8e183f */
[----:B0-----:R-:W-:-:S05]  /*1b50*/  IMAD.U32 R14, RZ, RZ, UR4 ;  /* 0x00000004ff0e7e24 */ /* 0x001fca000f8e00ff */
[----:B------:R-:W-:-:S04]  /*1b60*/  SHF.L.U32 R14, R14, 0x1f, RZ ;  /* 0x0000001f0e0e7819 */ /* 0x000fc800000006ff */
[----:B------:R0:W1:Y:S01]  /*1b70*/  SYNCS.PHASECHK.TRANS64.TRYWAIT P0, [UR6], R14 ;  /* 0x0000000eff0075a7 */ /* 0x0000620008000146 */
[----:B------:R-:W-:Y:S05]  /*1b80*/  @!P1 BRA `(.L_x_18) ;  /* 0x0000000000049947 */ /* 0x000fea0003800000 */
[----:B------:R-:W-:Y:S01]  /*1b90*/  BPT.TRAP 0x1 ;  /* 0x000000040000795c */ /* 0x000fe20000300000 */
.L_x_18:
[----:B-1----:R-:W-:Y:S05]  /*1ba0*/  @P0 BRA `(.L_x_19) ;  /* 0x0000000000080947 */ /* 0x002fea0003800000 */
[----:B------:R-:W1:Y:S02]  /*1bb0*/  SYNCS.PHASECHK.TRANS64.TRYWAIT P0, [UR6], R14 ;  /* 0x0000000eff0075a7 */ /* 0x000e640008000146 */
[----:B-1----:R-:W-:Y:S05]  /*1bc0*/  @!P0 BRA `(.L_x_20) ;  /* 0x000000a0006c8947 */ /* 0x002fea0003800000 */
.L_x_19:
[----:B------:R-:W-:Y:S01]  /*1bd0*/  UIADD3 UR6, UR9, 0x180, URZ ;  /* 0x0000018009067890 */ /* 0x000fe2000fffe03f */
[----:B------:R-:W-:Y:S01]  /*1be0*/  WARPGROUP.ARRIVE ;  /* 0x00000000000079c5 */ /* 0x000fe20000000000 */
[----:B------:R-:W-:Y:S01]  /*1bf0*/  UIADD3 UR7, UR9, 0xe180, URZ ;  /* 0x0000e18009077890 */ /* 0x000fe2000fffe03f */
[----:B------:R-:W-:Y:S01]  /*1c00*/  CS2R R122, SRZ ;  /* 0x00000000007a7805 */ /* 0x000fe2000001ff00 */
[----:B------:R-:W-:Y:S01]  /*1c10*/  USHF.R.U32.HI UR6, URZ, 0x4, UR6 ;  /* 0x000000043f067899 */ /* 0x000fe20008011606 */
[----:B------:R-:W-:Y:S01]  /*1c20*/  CS2R R124, SRZ ;  /* 0x00000000007c7805 */ /* 0x000fe2000001ff00 */
[----:B------:R-:W-:Y:S01]  /*1c30*/  USHF.R.U32.HI UR7, URZ, 0x4, UR7 ;  /* 0x000000043f077899 */ /* 0x000fe20008011607 */
[----:B------:R-:W-:Y:S01]  /*1c40*/  CS2R R126, SRZ ;  /* 0x00000000007e7805 */ /* 0x000fe2000001ff00 */
[----:B------:R-:W-:Y:S01]  /*1c50*/  ULOP3.LUT UR6, UR6, 0x3fff, URZ, 0xc0, !UPT ;  /* 0x00003fff06067892 */ /* 0x000fe2000f8ec03f */
[----:B------:R-:W-:Y:S01]  /*1c60*/  CS2R R128, SRZ ;  /* 0x0000000000807805 */ /* 0x000fe2000001ff00 */
[----:B------:R-:W-:Y:S01]  /*1c70*/  ULOP3.LUT UR7, UR7, 0x3fff, URZ, 0xc0, !UPT ;  /* 0x00003fff07077892 */ /* 0x000fe2000f8ec03f */
[----:B------:R-:W-:Y:S01]  /*1c80*/  CS2R R130, SRZ ;  /* 0x0000000000827805 */ /* 0x000fe2000001ff00 */
[----:B------:R-:W-:Y:S01]  /*1c90*/  ULOP3.LUT UR6, UR6, 0x10000, URZ, 0xfc, !UPT ;  /* 0x0001000006067892 */ /* 0x000fe2000f8efc3f */
[----:B------:R-:W-:Y:S01]  /*1ca0*/  CS2R R132, SRZ ;  /* 0x0000000000847805 */ /* 0x000fe2000001ff00 */
[----:B------:R-:W-:Y:S01]  /*1cb0*/  ULOP3.LUT UR7, UR7, 0x10000, URZ, 0xfc, !UPT ;  /* 0x0001000007077892 */ /* 0x000fe2000f8efc3f */
[----:B------:R-:W-:Y:S01]  /*1cc0*/  CS2R R134, SRZ ;  /* 0x0000000000867805 */ /* 0x000fe2000001ff00 */
[----:B------:R-:W-:Y:S01]  /*1cd0*/  ULEA UR6, UR5, UR6, 0x9 ;  /* 0x0000000605067291 */ /* 0x000fe2000f8e483f */
[----:B------:R-:W-:Y:S01]  /*1ce0*/  CS2R R136, SRZ ;  /* 0x0000000000887805 */ /* 0x000fe2000001ff00 */
[----:B------:R-:W-:Y:S01]  /*1cf0*/  UIMAD UR7, UR5, 0x600, UR7 ;  /* 0x00000600050778a4 */ /* 0x000fe2000f8e0207 */
[----:B------:R-:W-:Y:S01]  /*1d00*/  CS2R R138, SRZ ;  /* 0x00000000008a7805 */ /* 0x000fe2000001ff00 */
[----:B------:R-:W-:Y:S01]  /*1d10*/  UMOV UR17, 0x40000040 ;  /* 0x4000004000117882 */ /* 0x000fe20000000000 */
[----:B------:R-:W-:Y:S01]  /*1d20*/  UMOV UR19, 0x40000040 ;  /* 0x4000004000137882 */ /* 0x000fe20000000000 */
[----:B------:R-:W-:Y:S01]  /*1d30*/  CS2R R140, SRZ ;  /* 0x00000000008c7805 */ /* 0x000fe2000001ff00 */
[----:B------:R-:W-:Y:S01]  /*1d40*/  UMOV UR16, UR6 ;  /* 0x0000000600107c82 */ /* 0x000fe20008000000 */
[----:B------:R-:W-:Y:S01]  /*1d50*/  CS2R R142, SRZ ;  /* 0x00000000008e7805 */ /* 0x000fe2000001ff00 */
[----:B------:R-:W-:Y:S01]  /*1d60*/  UMOV UR18, UR7 ;  /* 0x0000000700127c82 */ /* 0x000fe20008000000 */
[----:B------:R-:W-:Y:S01]  /*1d70*/  CS2R R144, SRZ ;  /* 0x0000000000907805 */ /* 0x000fe2000001ff00 */
[----:B------:R-:W-:Y:S01]  /*1d80*/  QGMMA.64x192x32.F32.E4M3.E4M3 R24, gdesc[UR16], RZ, !UPT ;  /* 0x02e00000101879f3 */ /* 0x000fe2000c7008ff */
[----:B------:R-:W-:Y:S01]  /*1d90*/  UIADD3 UR16, UR6, 0x2, URZ ;  /* 0x0000000206107890 */ /* 0x000fe2000fffe03f */
[----:B------:R-:W-:Y:S01]  /*1da0*/  CS2R R146, SRZ ;  /* 0x0000000000927805 */ /* 0x000fe2000001ff00 */
[----:B------:R-:W-:Y:S01]  /*1db0*/  UIADD3 UR18, UR7, 0x2, URZ ;  /* 0x0000000207127890 */ /* 0x000fe2000fffe03f */
[----:B------:R-:W-:Y:S01]  /*1dc0*/  CS2R R148, SRZ ;  /* 0x0000000000947805 */ /* 0x000fe2000001ff00 */
[----:B------:R-:W-:Y:S01]  /*1dd0*/  UMOV UR17, 0x40000040 ;  /* 0x4000004000117882 */ /* 0x000fe20000000000 */
[----:B------:R-:W-:Y:S01]  /*1de0*/  UMOV UR19, 0x40000040 ;  /* 0x4000004000137882 */ /* 0x000fe20000000000 */
        /* <DEDUP_REMOVED lines=33> */
[----:B------:R-:W-:Y:S01]  /*2000*/  CS2R R216, SRZ ;  /* 0x0000000000d87805 */ /* 0x000fe2000001ff00 */
[----:B------:R-:W-:Y:S01]  /*2010*/  QGMMA.64x192x32.F32.E4M3.E4M3 R24, gdesc[UR16], R24 ;  /* 0x02e00000101879f3 */ /* 0x000fe20008700818 */
[----:B------:R-:W-:Y:S02]  /*2020*/  UIADD3 UR16, UR6, 0x4, URZ ;  /* 0x0000000406107890 */ /* 0x000fe4000fffe03f */
[----:B------:R-:W-:Y:S01]  /*2030*/  UIADD3 UR18, UR7, 0x4, URZ ;  /* 0x0000000407127890 */ /* 0x000fe2000fffe03f */
[----:B------:R-:W-:Y:S01]  /*2040*/  UMOV UR17, 0x40000040 ;  /* 0x4000004000117882 */ /* 0x000fe20000000000 */
[----:B------:R-:W-:-:S15]  /*2050*/  UMOV UR19, 0x40000040 ;  /* 0x4000004000137882 */ /* 0x000fde0000000000 */
[----:B------:R-:W-:Y:S01]  /*2060*/  QGMMA.64x192x32.F32.E4M3.E4M3 R24, gdesc[UR16], R24 ;  /* 0x02e00000101879f3 */ /* 0x000fe20008700818 */
[----:B------:R-:W-:Y:S02]  /*2070*/  UIADD3 UR18, UR7, 0x6, URZ ;  /* 0x0000000607127890 */ /* 0x000fe4000fffe03f */
[----:B------:R-:W-:Y:S01]  /*2080*/  UIADD3 UR16, UR6, 0x6, URZ ;  /* 0x0000000606107890 */ /* 0x000fe2000fffe03f */
[----:B------:R-:W-:Y:S01]  /*2090*/  ULDC UR7, c[0x0][0x50c] ;  /* 0x0001430000077ab9 */ /* 0x000fe20000000800 */
[----:B------:R-:W-:Y:S01]  /*20a0*/  UMOV UR17, 0x40000040 ;  /* 0x4000004000117882 */ /* 0x000fe20000000000 */
[----:B------:R-:W-:Y:S01]  /*20b0*/  UISETP.NE.AND UP0, UPT, UR7, 0x4, UPT ;  /* 0x000000040700788c */ /* 0x000fe2000bf05270 */
[----:B------:R-:W-:Y:S01]  /*20c0*/  UMOV UR19, 0x40000040 ;  /* 0x4000004000137882 */ /* 0x000fe20000000000 */
[----:B------:R-:W-:Y:S02]  /*20d0*/  UMOV UR6, 0x4 ;  /* 0x0000000400067882 */ /* 0x000fe40000000000 */
[----:B------:R-:W-:-:S06]  /*20e0*/  USEL UR7, URZ, 0x1, UP0 ;  /* 0x000000013f077887 */ /* 0x000fcc0008000000 */
[----:B------:R-:W-:-:S04]  /*20f0*/  ISETP.NE.AND P0, PT, RZ, UR7, PT ;  /* 0x00000007ff007c0c */ /* 0x000fc8000bf05270 */
[----:B------:R-:W-:Y:S09]  /*2100*/  QGMMA.64x192x32.F32.E4M3.E4M3 R24, gdesc[UR16], R24, gsb0 ;  /* 0x02e00000101879f3 */ /* 0x000ff20008000818 */
[----:B------:R-:W-:Y:S05]  /*2110*/  @!P0 BRA `(.L_x_21) ;  /* 0x0000000400888947 */ /* 0x000fea0003800000 */
[----:B------:R-:W-:Y:S02]  /*2120*/  WARPGROUP.DEPBAR.LE gsb0, 0x0 ;  /* 0x00008000000079c5 */ /* 0x000fe40000010000 */
[----:B------:R-:W-:-:S01]  /*2130*/  FADD R217, RZ, R24 ;  /* 0x00000018ffd97221 */ /* 0x000fc20000000000 */
[----:B------:R-:W-:Y:S01]  /*2140*/  FADD R216, RZ, R25 ;  /* 0x00000019ffd87221 */ /* 0x000fe20000000000 */
        /* <DEDUP_REMOVED lines=94> */
[----:B------:R-:W-:-:S06]  /*2730*/  UMOV UR6, URZ ;  /* 0x0000003f00067c82 */ /* 0x000fcc0008000000 */
.L_x_21:
[----:B------:R-:W-:-:S04]  /*2740*/  UIADD3 UR20, UR5, 0x1, URZ ;  /* 0x0000000105147890 */ /* 0x000fc8000fffe03f */
[----:B------:R-:W-:-:S04]  /*2750*/  UISETP.NE.AND UP0, UPT, UR20, 0x7, UPT ;  /* 0x000000071400788c */ /* 0x000fc8000bf05270 */
[----:B------:R-:W-:Y:S02]  /*2760*/  USEL UR8, URZ, 0x1, UP0 ;  /* 0x000000013f087887 */ /* 0x000fe40008000000 */
[----:B------:R-:W-:Y:S02]  /*2770*/  USEL UR20, UR20, URZ, UP0 ;  /* 0x0000003f14147287 */ /* 0x000fe40008000000 */
[----:B------:R-:W-:-:S06]  /*2780*/  ULOP3.LUT UR8, UR4, UR8, URZ, 0x3c, !UPT ;  /* 0x0000000804087292 */ /* 0x000fcc000f8e3c3f */
[----:B------:R-:W-:Y:S01]  /*2790*/  IMAD.U32 R17, RZ, RZ, UR8 ;  /* 0x00000008ff117e24 */ /* 0x000fe2000f8e00ff */
[----:B------:R-:W-:-:S06]  /*27a0*/  UMOV UR8, 0x1 ;  /* 0x0000000100087882 */ /* 0x000fcc0000000000 */
.L_x_16:
[----:B------:R-:W-:-:S06]  /*27b0*/  UISETP.GE.AND UP0, UPT, UR10, 0x1, UPT ;  /* 0x000000010a00788c */ /* 0x000fcc000bf06270 */
[----:B------:R-:W-:-:S13]  /*27c0*/  PLOP3.LUT P0, PT, PT, PT, UP0, 0x80, 0x0 ;  /* 0x000000000000781c */ /* 0x000fda0003f0f008 */
[----:B------:R-:W-:Y:S05]  /*27d0*/  @!P0 BRA `(.L_x_22) ;  /* 0x0000000800b48947 */ /* 0x000fea0003800000 */
[----:B01----:R-:W-:Y:S01]  /*27e0*/  IMAD.U32 R14, RZ, RZ, UR10 ;  /* 0x0000000aff0e7e24 */ /* 0x003fe2000f8e00ff */
[----:B------:R-:W-:Y:S01]  /*27f0*/  UMOV UR24, UR5 ;  /* 0x0000000500187c82 */ /* 0x000fe20008000000 */
[----:B------:R-:W-:-:S05]  /*2800*/  ULDC UR25, c[0x0][0x50c] ;  /* 0x0001430000197ab9 */ /* 0x000fca0000000800 */
.L_x_30:
[----:B------:R-:W-:-:S13]  /*2810*/  ISETP.NE.AND P1, PT, R218, 0x3, PT ;  /* 0x00000003da00780c */ /* 0x000fda0003f25270 */
[----:B01----:R-:W-:Y:S05]  /*2820*/  @!P1 BRA `(.L_x_23) ;  /* 0x0000000000049947 */ /* 0x003fea0003800000 */
[----:B------:R-:W-:Y:S01]  /*2830*/  BPT.TRAP 0x1 ;  /* 0x000000040000795c */ /* 0x000fe20000300000 */
.L_x_23:
[----:B------:R-:W-:Y:S01]  /*2840*/  ULEA UR16, UR20, UR9, 0x3 ;  /* 0x0000000914107291 */ /* 0x000fe2000f8e183f */
[----:B------:R-:W-:-:S08]  /*2850*/  SHF.L.U32 R15, R17, 0x1f, RZ ;  /* 0x0000001f110f7819 */ /* 0x000fd000000006ff */
[----:B------:R0:W1:Y:S01]  /*2860*/  SYNCS.PHASECHK.TRANS64.TRYWAIT P0, [UR16], R15 ;  /* 0x0000000fff0075a7 */ /* 0x0000620008000150 */
[----:B------:R-:W-:Y:S05]  /*2870*/  @!P1 BRA `(.L_x_24) ;  /* 0x0000000000049947 */ /* 0x000fea0003800000 */
[----:B------:R-:W-:Y:S01]  /*2880*/  BPT.TRAP 0x1 ;  /* 0x000000040000795c */ /* 0x000fe20000300000 */
.L_x_24:
[----:B-1----:R-:W-:Y:S05]  /*2890*/  @P0 BRA `(.L_x_25) ;  /* 0x0000000000080947 */ /* 0x002fea0003800000 */
[----:B------:R-:W1:Y:S02]  /*28a0*/  SYNCS.PHASECHK.TRANS64.TRYWAIT P0, [UR16], R15 ;  /* 0x0000000fff0075a7 */ /* 0x000e640008000150 */
[----:B-1----:R-:W-:Y:S05]  /*28b0*/  @!P0 BRA `(.L_x_26) ;  /* 0x0000009400488947 */ /* 0x002fea0003800000 */
.L_x_25:
[----:B------:R-:W-:Y:S01]  /*28c0*/  UIADD3 UR16, UR9, 0x180, URZ ;  /* 0x0000018009107890 */ /* 0x000fe2000fffe03f */
[----:B------:R-:W-:Y:S01]  /*28d0*/  WARPGROUP.ARRIVE ;  /* 0x00000000000079c5 */ /* 0x000fe20000000000 */
[----:B------:R-:W-:Y:S02]  /*28e0*/  UIADD3 UR17, UR9, 0xe180, URZ ;  /* 0x0000e18009117890 */ /* 0x000fe4000fffe03f */
[----:B------:R-:W-:Y:S02]  /*28f0*/  UISETP.NE.AND UP0, UPT, UR7, URZ, UPT ;  /* 0x0000003f0700728c */ /* 0x000fe4000bf05270 */
[----:B------:R-:W-:Y:S02]  /*2900*/  USHF.R.U32.HI UR16, URZ, 0x4, UR16 ;  /* 0x000000043f107899 */ /* 0x000fe40008011610 */
[----:B------:R-:W-:Y:S02]  /*2910*/  USHF.R.U32.HI UR17, URZ, 0x4, UR17 ;  /* 0x000000043f117899 */ /* 0x000fe40008011611 */
[----:B------:R-:W-:-:S02]  /*2920*/  USEL UR8, UR8, URZ, !UP0 ;  /* 0x0000003f08087287 */ /* 0x000fc4000c000000 */
[----:B------:R-:W-:Y:S02]  /*2930*/  ULOP3.LUT UR16, UR16, 0x3fff, URZ, 0xc0, !UPT ;  /* 0x00003fff10107892 */ /* 0x000fe4000f8ec03f */
[----:B------:R-:W-:Y:S02]  /*2940*/  ULOP3.LUT UR17, UR17, 0x3fff, URZ, 0xc0, !UPT ;  /* 0x00003fff11117892 */ /* 0x000fe4000f8ec03f */
[----:B------:R-:W-:Y:S02]  /*2950*/  UISETP.NE.U32.AND UP0, UPT, UR8, URZ, UPT ;  /* 0x0000003f0800728c */ /* 0x000fe4000bf05070 */
[----:B------:R-:W-:Y:S02]  /*2960*/  ULOP3.LUT UR7, UR16, 0x10000, URZ, 0xfc, !UPT ;  /* 0x0001000010077892 */ /* 0x000fe4000f8efc3f */
[----:B------:R-:W-:Y:S02]  /*2970*/  ULOP3.LUT UR8, UR17, 0x10000, URZ, 0xfc, !UPT ;  /* 0x0001000011087892 */ /* 0x000fe4000f8efc3f */
[----:B------:R-:W-:-:S02]  /*2980*/  ULEA UR7, UR20, UR7, 0x9 ;  /* 0x0000000714077291 */ /* 0x000fc4000f8e483f */
[----:B------:R-:W-:Y:S01]  /*2990*/  UIMAD UR8, UR20, 0x600, UR8 ;  /* 0x00000600140878a4 */ /* 0x000fe2000f8e0208 */
[----:B------:R-:W-:Y:S01]  /*29a0*/  UMOV UR17, 0x40000040 ;  /* 0x4000004000117882 */ /* 0x000fe20000000000 */
[----:B------:R-:W-:Y:S01]  /*29b0*/  UMOV UR19, 0x40000040 ;  /* 0x4000004000137882 */ /* 0x000fe20000000000 */
[----:B------:R-:W-:Y:S02]  /*29c0*/  UIADD3 UR6, UR6, 0x4, URZ ;  /* 0x0000000406067890 */ /* 0x000fe4000fffe03f */
[----:B------:R-:W-:Y:S02]  /*29d0*/  UMOV UR16, UR7 ;  /* 0x0000000700107c82 */ /* 0x000fe40008000000 */
[----:B------:R-:W-:Y:S02]  /*29e0*/  UMOV UR18, UR8 ;  /* 0x0000000800127c82 */ /* 0x000fe40008000000 */
[----:B------:R-:W-:Y:S01]  /*29f0*/  QGMMA.64x192x32.F32.E4M3.E4M3 R24, gdesc[UR16], R24, UP0 ;  /* 0x02e00000101879f3 */ /* 0x000fe2000bf00818 */
[----:B------:R-:W-:-:S02]  /*2a00*/  UIADD3 UR16, UR7, 0x2, URZ ;  /* 0x0000000207107890 */ /* 0x000fc4000fffe03f */
[----:B------:R-:W-:Y:S01]  /*2a10*/  UIADD3 UR18, UR8, 0x2, URZ ;  /* 0x0000000208127890 */ /* 0x000fe2000fffe03f */
[----:B------:R-:W-:Y:S01]  /*2a20*/  UMOV UR17, 0x40000040 ;  /* 0x4000004000117882 */ /* 0x000fe20000000000 */
[----:B------:R-:W-:Y:S01]  /*2a30*/  UMOV UR19, 0x40000040 ;  /* 0x4000004000137882 */ /* 0x000fe20000000000 */
[----:B------:R-:W-:-:S14]  /*2a40*/  UISETP.NE.AND UP0, UPT, UR6, UR25, UPT ;  /* 0x000000190600728c */ /* 0x000fdc000bf05270 */
        /* <DEDUP_REMOVED lines=8> */
[----:B------:R-:W-:Y:S01]  /*2ad0*/  UMOV UR17, 0x40000040 ;  /* 0x4000004000117882 */ /* 0x000fe20000000000 */
[----:B------:R-:W-:Y:S01]  /*2ae0*/  UMOV UR19, 0x40000040 ;  /* 0x4000004000137882 */ /* 0x000fe20000000000 */
[----:B------:R-:W-:-:S06]  /*2af0*/  USEL UR7, URZ, 0x1, UP0 ;  /* 0x000000013f077887 */ /* 0x000fcc0008000000 */
[----:B------:R-:W-:-:S08]  /*2b00*/  ISETP.NE.AND P0, PT, RZ, UR7, PT ;  /* 0x00000007ff007c0c */ /* 0x000fd0000bf05270 */
[----:B------:R-:W-:Y:S03]  /*2b10*/  QGMMA.64x192x32.F32.E4M3.E4M3 R24, gdesc[UR16], R24, gsb0 ;  /* 0x02e00000101879f3 */ /* 0x000fe60008000818 */
[----:B------:R-:W-:Y:S02]  /*2b20*/  WARPGROUP.DEPBAR.LE gsb0, 0x1 ;  /* 0x00008000000079c5 */ /* 0x000fe40000010100 */
[----:B------:R-:W-:Y:S05]  /*2b30*/  @!P0 BRA `(.L_x_27) ;  /* 0x0000000400888947 */ /* 0x000fea0003800000 */
[----:B------:R-:W-:Y:S02]  /*2b40*/  WARPGROUP.DEPBAR.LE gsb0, 0x0 ;  /* 0x00008000000079c5 */ /* 0x000fe40000010000 */
[----:B------:R-:W-:-:S01]  /*2b50*/  FADD R217, R24, R217 ;  /* 0x000000d918d97221 */ /* 0x000fc20000000000 */
[----:B------:R-:W-:Y:S01]  /*2b60*/  FADD R216, R25, R216 ;  /* 0x000000d819d87221 */ /* 0x000fe20000000000 */
        /* <DEDUP_REMOVED lines=94> */
[----:B------:R-:W-:-:S06]  /*3150*/  UMOV UR6, URZ ;  /* 0x0000003f00067c82 */ /* 0x000fcc0008000000 */
.L_x_27:
[----:B------:R-:W-:Y:S05]  /*3160*/  @!P1 BRA `(.L_x_28) ;  /* 0x0000000000049947 */ /* 0x000fea0003800000 */
[----:B------:R-:W-:Y:S01]  /*3170*/  BPT.TRAP 0x1 ;  /* 0x000000040000795c */ /* 0x000fe20000300000 */
.L_x_28:
[----:B------:R-:W-:Y:S01]  /*3180*/  ULEA UR8, UR24, UR9, 0x3 ;  /* 0x0000000918087291 */ /* 0x000fe2000f8e183f */
[----:B------:R-:W-:-:S03]  /*3190*/  ISETP.GT.U32.AND P0, PT, R7, 0x1, PT ;  /* 0x000000010700780c */ /* 0x000fc60003f04070 */
[----:B------:R-:W-:-:S04]  /*31a0*/  UIADD3 UR8, UR8, 0x38, URZ ;  /* 0x0000003808087890 */ /* 0x000fc8000fffe03f */
[----:B------:R-:W-:-:S09]  /*31b0*/  UPRMT UR8, URZ, 0x654, UR8 ;  /* 0x000006543f087896 */ /* 0x000fd20008000008 */
[----:B------:R-:W-:Y:S01]  /*31c0*/  SYNCS.ARRIVE.TRANS64.RED.A1T0 RZ, [UR8], RZ ;  /* 0x000000ffffff79a7 */ /* 0x000fe20008100408 */
[----:B------:R-:W-:Y:S05]  /*31d0*/  @P0 BRA `(.L_x_29) ;  /* 0x0000000000040947 */ /* 0x000fea0003800000 */
[----:B------:R-:W-:Y:S01]  /*31e0*/  BPT.TRAP 0x1 ;  /* 0x000000040000795c */ /* 0x000fe20000300000 */
.L_x_29:
[----:B------:R-:W-:Y:S01]  /*31f0*/  UIADD3 UR20, UR20, 0x1, URZ ;  /* 0x0000000114147890 */ /* 0x000fe2000fffe03f */
[C---:B------:R-:W-:Y:S01]  /*3200*/  ISETP.GT.AND P0, PT, R14.reuse, 0x1, PT ;  /* 0x000000010e00780c */ /* 0x040fe20003f04270 */
[----:B------:R-:W-:Y:S01]  /*3210*/  UIADD3 UR24, UR24, 0x1, URZ ;  /* 0x0000000118187890 */ /* 0x000fe2000fffe03f */
[----:B------:R-:W-:Y:S01]  /*3220*/  VIADD R14, R14, 0xffffffff ;  /* 0xffffffff0e0e7836 */ /* 0x000fe20000000000 */
[----:B------:R-:W-:Y:S02]  /*3230*/  UISETP.NE.AND UP0, UPT, UR20, 0x7, UPT ;  /* 0x000000071400788c */ /* 0x000fe4000bf05270 */
[----:B------:R-:W-:Y:S02]  /*3240*/  UISETP.NE.AND UP1, UPT, UR24, 0x7, UPT ;  /* 0x000000071800788c */ /* 0x000fe4000bf25270 */
[----:B------:R-:W-:Y:S02]  /*3250*/  USEL UR8, URZ, 0x1, UP0 ;  /* 0x000000013f087887 */ /* 0x000fe40008000000 */
[----:B------:R-:W-:-:S02]  /*3260*/  USEL UR20, UR20, URZ, UP0 ;  /* 0x0000003f14147287 */ /* 0x000fc40008000000 */
[----:B------:R-:W-:Y:S02]  /*3270*/  USEL UR24, UR24, URZ, UP1 ;  /* 0x0000003f18187287 */ /* 0x000fe40008800000 */
[----:B------:R-:W-:Y:S01]  /*3280*/  LOP3.LUT R17, R17, UR8, RZ, 0x3c, !PT ;  /* 0x0000000811117c12 */ /* 0x000fe2000f8e3cff */
[----:B------:R-:W-:Y:S01]  /*3290*/  UMOV UR8, 0x1 ;  /* 0x0000000100087882 */ /* 0x000fe20000000000 */
[----:B------:R-:W-:Y:S08]  /*32a0*/  @P0 BRA `(.L_x_30) ;  /* 0xfffffff400580947 */ /* 0x000ff0000383ffff */
.L_x_22:
[----:B------:R-:W-:Y:S01]  /*32b0*/  UISETP.NE.AND UP0, UPT, UR6, URZ, UPT ;  /* 0x0000003f0600728c */ /* 0x000fe2000bf05270 */
[----:B01----:R-:W0:Y:S01]  /*32c0*/  LDC R14, c[0x0][0x28c] ;  /* 0x0000a300ff0e7b82 */ /* 0x003e220000000800 */
[----:B------:R-:W-:Y:S02]  /*32d0*/  IMAD.U32 R15, RZ, RZ, UR23 ;  /* 0x00000017ff0f7e24 */ /* 0x000fe4000f8e00ff */
[----:B------:R-:W-:-:S06]  /*32e0*/  USEL UR6, URZ, 0x1, !UP0 ;  /* 0x000000013f067887 */ /* 0x000fcc000c000000 */
[----:B------:R-:W-:-:S13]  /*32f0*/  ISETP.NE.AND P0, PT, RZ, UR6, PT ;  /* 0x00000006ff007c0c */ /* 0x000fda000bf05270 */
[----:B------:R-:W-:Y:S05]  /*3300*/  @!P0 BRA `(.L_x_31) ;  /* 0x0000000400848947 */ /* 0x000fea0003800000 */
[----:B------:R-:W-:Y:S02]  /*3310*/  WARPGROUP.DEPBAR.LE gsb0, 0x0 ;  /* 0x00008000000079c5 */ /* 0x000fe40000010000 */
[----:B------:R-:W-:Y:S01]  /*3320*/  FADD R217, R24, R217 ;  /* 0x000000d918d97221 */ /* 0x000fe20000000000 */
        /* <DEDUP_REMOVED lines=94> */
[----:B------:R-:W-:-:S07]  /*3910*/  FADD R122, R122, R119 ;  /* 0x000000777a7a7221 */ /* 0x000fce0000000000 */
.L_x_31:
[----:B0-----:R-:W-:Y:S01]  /*3920*/  ISETP.GE.AND P0, PT, R14, 0x1, PT ;  /* 0x000000010e00780c */ /* 0x001fe20003f06270 */
[----:B------:R0:W-:Y:S01]  /*3930*/  SYNCS.ARRIVE.TRANS64.A1T0 RZ, [R15+UR22], RZ ;  /* 0x000000ff0fff79a7 */ /* 0x0001e20008100016 */
[----:B------:R-:W-:-:S11]  /*3940*/  WARPGROUP.DEPBAR.LE gsb0, 0x0 ;  /* 0x00008000000079c5 */ /* 0x000fd60000010000 */
[----:B------:R-:W-:Y:S05]  /*3950*/  @!P0 BRA `(.L_x_32) ;  /* 0x0000000000408947 */ /* 0x000fea0003800000 */
[----:B------:R-:W-:-:S13]  /*3960*/  ISETP.NE.AND P0, PT, R218, 0x3, PT ;  /* 0x00000003da00780c */ /* 0x000fda0003f05270 */
[----:B------:R-:W-:Y:S05]  /*3970*/  @!P0 BRA `(.L_x_33) ;  /* 0x0000000000048947 */ /* 0x000fea0003800000 */
[----:B------:R-:W-:Y:S01]  /*3980*/  BPT.TRAP 0x1 ;  /* 0x000000040000795c */ /* 0x000fe20000300000 */
.L_x_33:
[----:B------:R-:W-:Y:S01]  /*3990*/  UIADD3 UR8, UR10, UR5, URZ ;  /* 0x000000050a087290 */ /* 0x000fe2000fffe03f */
[----:B------:R-:W-:-:S03]  /*39a0*/  ISETP.GT.U32.AND P0, PT, R7, 0x1, PT ;  /* 0x000000010700780c */ /* 0x000fc60003f04070 */
[----:B------:R-:W-:-:S04]  /*39b0*/  UIMAD.WIDE.U32 UR6, UR8, 0x24924925, URZ ;  /* 0x24924925080678a5 */ /* 0x000fc8000f8e003f */
[----:B------:R-:W-:-:S04]  /*39c0*/  UIADD3 UR6, UR8, -UR7, URZ ;  /* 0x8000000708067290 */ /* 0x000fc8000fffe03f */
[----:B------:R-:W-:-:S04]  /*39d0*/  ULEA.HI UR6, UR6, UR7, URZ, 0x1f ;  /* 0x0000000706067291 */ /* 0x000fc8000f8ff83f */
[----:B------:R-:W-:-:S04]  /*39e0*/  USHF.R.U32.HI UR6, URZ, 0x2, UR6 ;  /* 0x000000023f067899 */ /* 0x000fc80008011606 */
[----:B------:R-:W-:-:S04]  /*39f0*/  UIMAD UR6, UR6, -0x7, UR8 ;  /* 0xfffffff9060678a4 */ /* 0x000fc8000f8e0208 */
[----:B------:R-:W-:-:S04]  /*3a00*/  ULEA UR6, UR6, UR9, 0x3 ;  /* 0x0000000906067291 */ /* 0x000fc8000f8e183f */
[----:B------:R-:W-:-:S04]  /*3a10*/  UIADD3 UR6, UR6, 0x38, URZ ;  /* 0x0000003806067890 */ /* 0x000fc8000fffe03f */
[----:B------:R-:W-:-:S09]  /*3a20*/  UPRMT UR6, URZ, 0x654, UR6 ;  /* 0x000006543f067896 */ /* 0x000fd20008000006 */
[----:B------:R-:W-:Y:S01]  /*3a30*/  SYNCS.ARRIVE.TRANS64.RED.A1T0 RZ, [UR6], RZ ;  /* 0x000000ffffff79a7 */ /* 0x000fe20008100406 */
[----:B------:R-:W-:Y:S05]  /*3a40*/  @P0 BRA `(.L_x_32) ;  /* 0x0000000000040947 */ /* 0x000fea0003800000 */
[----:B------:R-:W-:Y:S01]  /*3a50*/  BPT.TRAP 0x1 ;  /* 0x000000040000795c */ /* 0x000fe20000300000 */
.L_x_32:
[----:B------:R-:W-:Y:S01]  /*3a60*/  SHF.L.U32 R16, R219, 0x1f, RZ ;  /* 0x0000001fdb107819 */ /* 0x000fe200000006ff */
[----:B------:R-:W-:Y:S01]  /*3a70*/  UIADD3 UR8, UR21, UR5, URZ ;  /* 0x0000000515087290 */ /* 0x000fe2000fffe03f */
[----:B------:R-:W1:Y:S01]  /*3a80*/  LDC R25, c[0x0][0x288] ;  /* 0x0000a200ff197b82 */ /* 0x000e620000000800 */
[----:B------:R-:W-:Y:S01]  /*3a90*/  UISETP.GE.U32.AND UP1, UPT, UR21, 0x7, UPT ;  /* 0x000000071500788c */ /* 0x000fe2000bf26070 */
[----:B------:R-:W-:Y:S01]  /*3aa0*/  IMAD.SHL.U32 R14, R120, 0x2, RZ ;  /* 0x00000002780e7824 */ /* 0x000fe200078e00ff */
[----:B------:R-:W-:Y:S02]  /*3ab0*/  UISETP.GT.U32.AND UP0, UPT, UR8, 0x6, UPT ;  /* 0x000000060800788c */ /* 0x000fe4000bf04070 */
[----:B------:R-:W-:Y:S02]  /*3ac0*/  UIMAD.WIDE.U32 UR6, UR8, 0x24924925, URZ ;  /* 0x24924925080678a5 */ /* 0x000fe4000f8e003f */
[----:B------:R-:W-:Y:S01]  /*3ad0*/  UISETP.LT.U32.AND UP0, UPT, UR21, 0x7, UP0 ;  /* 0x000000071500788c */ /* 0x000fe20008701070 */
[----:B------:R-:W2:Y:S01]  /*3ae0*/  SYNCS.PHASECHK.TRANS64.TRYWAIT P0, [UR11+0x8], R16 ;  /* 0x00000810ff0075a7 */ /* 0x000ea2000800014b */
[----:B------:R-:W-:Y:S01]  /*3af0*/  UIADD3 UR5, UR8, -UR7, URZ ;  /* 0x8000000708057290 */ /* 0x000fe2000fffe03f */
[----:B0-----:R-:W-:Y:S01]  /*3b00*/  SHF.R.S32.HI R15, RZ, 0x1f, R14 ;  /* 0x0000001fff0f7819 */ /* 0x001fe2000001140e */
[----:B------:R-:W-:-:S02]  /*3b10*/  USEL UR6, URZ, 0x1, !UP0 ;  /* 0x000000013f067887 */ /* 0x000fc4000c000000 */
[----:B------:R-:W-:Y:S02]  /*3b20*/  ULEA.HI UR5, UR5, UR7, URZ, 0x1f ;  /* 0x0000000705057291 */ /* 0x000fe4000f8ff83f */
[----:B------:R-:W-:Y:S02]  /*3b30*/  ULOP3.LUT UR4, UR4, UR6, URZ, 0x3c, !UPT ;  /* 0x0000000604047292 */ /* 0x000fe4000f8e3c3f */
[----:B------:R-:W-:-:S04]  /*3b40*/  USHF.R.U32.HI UR5, URZ, 0x2, UR5 ;  /* 0x000000023f057899 */ /* 0x000fc80008011605 */
[----:B------:R-:W-:Y:S02]  /*3b50*/  @UP1 ULOP3.LUT UR4, UR4, 0x1, UR5, 0x78, !UPT ;  /* 0x0000000104041892 */ /* 0x000fe4000f8e7805 */
[----:B------:R-:W-:Y:S01]  /*3b60*/  UIMAD UR5, UR5, -0x7, UR8 ;  /* 0xfffffff9050578a4 */ /* 0x000fe2000f8e0208 */
[----:B-12---:R-:W-:Y:S11]  /*3b70*/  @!P0 BRA `(.L_x_34) ;  /* 0x0000008000b08947 */ /* 0x006ff60003800000 */
.L_x_259:
[----:B------:R-:W-:Y:S01]  /*3b80*/  IMAD.SHL.U32 R24, R6, 0x40, RZ ;  /* 0x0000004006187824 */ /* 0x000fe200078e00ff */
[----:B------:R-:W-:Y:S01]  /*3b90*/  ULDC UR8, c[0x0][0x284] ;  /* 0x0000a10000087ab9 */ /* 0x000fe20000000800 */
[----:B------:R-:W-:Y:S01]  /*3ba0*/  IMAD R27, R5, 0xc0, RZ ;  /* 0x000000c0051b7824 */ /* 0x000fe200078e02ff */
[----:B------:R-:W-:Y:S01]  /*3bb0*/  SHF.R.S32.HI R28, RZ, 0x1f, R4 ;  /* 0x0000001fff1c7819 */ /* 0x000fe20000011404 */
[----:B------:R-:W-:Y:S01]  /*3bc0*/  ULDC.64 UR6, c[0x0][0x5d0] ;  /* 0x0001740000067ab9 */ /* 0x000fe20000000a00 */
[----:B------:R-:W-:Y:S01]  /*3bd0*/  ISETP.GE.AND P0, PT, R24, UR8, PT ;  /* 0x0000000818007c0c */ /* 0x000fe2000bf06270 */
[----:B0-----:R-:W-:Y:S01]  /*3be0*/  IMAD.WIDE.U32 R16, R4, UR6, R14 ;  /* 0x0000000604107c25 */ /* 0x001fe2000f8e000e */
[----:B------:R-:W-:Y:S02]  /*3bf0*/  SHF.R.S32.HI R26, RZ, 0x1f, R27 ;  /* 0x0000001fff1a7819 */ /* 0x000fe4000001141b */
[C---:B------:R-:W-:Y:S01]  /*3c00*/  ISETP.GE.OR P0, PT, R27.reuse, R25, P0 ;  /* 0x000000191b00720c */ /* 0x040fe20000706670 */
[----:B------:R-:W-:Y:S01]  /*3c10*/  IMAD R5, R28, UR6, RZ ;  /* 0x000000061c057c24 */ /* 0x000fe2000f8e02ff */
[----:B------:R-:W-:-:S03]  /*3c20*/  IADD3 R18, P1, R27, R16, RZ ;  /* 0x000000101b127210 */ /* 0x000fc60007f3e0ff */
[----:B------:R-:W-:-:S05]  /*3c30*/  IMAD R5, R4, UR7, R5 ;  /* 0x0000000704057c24 */ /* 0x000fca000f8e0205 */
[----:B------:R-:W-:-:S03]  /*3c40*/  IADD3.X R19, R26, R17, R5, P1, !PT ;  /* 0x000000111a137210 */ /* 0x000fc60000ffe405 */
[----:B------:R-:W-:Y:S05]  /*3c50*/  @P0 BRA `(.L_x_35) ;  /* 0x0000006800380947 */ /* 0x000fea0003800000 */
[----:B------:R-:W0:Y:S01]  /*3c60*/  LDC.64 R22, c[0x0][0x5c8] ;  /* 0x00017200ff167b82 */ /* 0x000e220000000a00 */
[----:B------:R-:W-:Y:S01]  /*3c70*/  IMAD.WIDE R16, R6, 0x40, R12 ;  /* 0x0000004006107825 */ /* 0x000fe200078e020c */
[----:B------:R-:W-:Y:S01]  /*3c80*/  ULDC.64 UR6, c[0x0][0x5c0] ;  /* 0x0001700000067ab9 */ /* 0x000fe20000000a00 */
[----:B------:R-:W-:Y:S02]  /*3c90*/  BSSY B0, `(.L_x_35) ;  /* 0x000068a000007945 */ /* 0x000fe40003800000 */
[----:B------:R-:W-:Y:S02]  /*3ca0*/  IMAD R6, R120, -0x2, R25 ;  /* 0xfffffffe78067824 */ /* 0x000fe400078e0219 */
[----:B------:R-:W-:Y:S02]  /*3cb0*/  IMAD.IADD R24, R121, 0x1, -R24 ;  /* 0x0000000179187824 */ /* 0x000fe400078e0a18 */
[----:B------:R-:W-:Y:S02]  /*3cc0*/  IMAD.IADD R6, R6, 0x1, -R27 ;  /* 0x0000000106067824 */ /* 0x000fe400078e0a1b */
[----:B0-----:R-:W-:-:S02]  /*3cd0*/  IMAD R5, R17, R22, RZ ;  /* 0x0000001611057224 */ /* 0x001fc400078e02ff */
[----:B------:R-:W-:-:S04]  /*3ce0*/  IMAD.WIDE.U32 R18, R16, R22, R18 ;  /* 0x0000001610127225 */ /* 0x000fc800078e0012 */
[----:B------:R-:W-:Y:S01]  /*3cf0*/  IMAD R21, R16, R23, R5 ;  /* 0x0000001710157224 */ /* 0x000fe200078e0205 */
[----:B------:R-:W-:Y:S02]  /*3d00*/  LEA R5, P0, R22, R18, 0x3 ;  /* 0x0000001216057211 */ /* 0x000fe400078018ff */
[----:B------:R-:W-:Y:S01]  /*3d10*/  IADD3 R20, P1, R18, UR6, RZ ;  /* 0x0000000612147c10 */ /* 0x000fe2000ff3e0ff */
[----:B------:R-:W-:Y:S01]  /*3d20*/  IMAD.IADD R21, R19, 0x1, R21 ;  /* 0x0000000113157824 */ /* 0x000fe200078e0215 */
[----:B------:R-:W-:-:S04]  /*3d30*/  IADD3 R18, P3, R5, UR6, RZ ;  /* 0x0000000605127c10 */ /* 0x000fc8000ff7e0ff */
[----:B------:R-:W-:Y:S02]  /*3d40*/  LEA.HI.X R22, R22, R21, R23, 0x3, P0 ;  /* 0x0000001516167211 */ /* 0x000fe400000f1c17 */
[----:B-----5:R-:W-:Y:S02]  /*3d50*/  FSETP.NEU.AND P0, PT, R10, RZ, PT ;  /* 0x000000ff0a00720b */ /* 0x020fe40003f0d000 */
[----:B------:R-:W-:Y:S02]  /*3d60*/  IADD3.X R21, R21, UR7, RZ, P1, !PT ;  /* 0x0000000715157c10 */ /* 0x000fe40008ffe4ff */
[----:B------:R-:W-:-:S09]  /*3d70*/  IADD3.X R19, R22, UR7, RZ, P3, !PT ;  /* 0x0000000716137c10 */ /* 0x000fd20009ffe4ff */
[----:B------:R-:W-:Y:S05]  /*3d80*/  @!P0 BRA `(.L_x_36) ;  /* 0x0000004c00e08947 */ /* 0x000fea0003800000 */
[----:B------:R-:W-:Y:S01]  /*3d90*/  ULDC.64 UR6, c[0x0][0x5b8] ;  /* 0x00016e0000067ab9 */ /* 0x000fe20000000a00 */
[----:B------:R-:W-:Y:S01]  /*3da0*/  ULDC.64 UR16, c[0x0][0x5a8] ;  /* 0x00016a0000107ab9 */ /* 0x000fe20000000a00 */
[----:B------:R-:W-:Y:S01]  /*3db0*/  IMAD.WIDE.U32 R14, R4, UR6, R14 ;  /* 0x00000006040e7c25 */ /* 0x000fe2000f8e000e */
[----:B------:R-:W-:Y:S01]  /*3dc0*/  BSSY B1, `(.L_x_37) ;  /* 0x0000010000017945 */ /* 0x000fe20003800000 */
[----:B------:R-:W-:Y:S02]  /*3dd0*/  PRMT R22, RZ, 0x7610, R22 ;  /* 0x00007610ff167816 */ /* 0x000fe40000000016 */
[----:B------:R-:W-:Y:S01]  /*3de0*/  IMAD R5, R28, UR6, RZ ;  /* 0x000000061c057c24 */ /* 0x000fe2000f8e02ff */
[----:B------:R-:W-:-:S03]  /*3df0*/  IADD3 R14, P0, R27, R14, RZ ;  /* 0x0000000e1b0e7210 */ /* 0x000fc60007f1e0ff */
[----:B------:R-:W-:Y:S01]  /*3e00*/  IMAD R5, R4, UR7, R5 ;  /* 0x0000000704057c24 */ /* 0x000fe2000f8e0205 */
[----:B------:R-:W-:Y:S02]  /*3e10*/  ULDC.64 UR6, c[0x0][0x5b0] ;  /* 0x00016c0000067ab9 */ /* 0x000fe40000000a00 */
[----:B------:R-:W-:Y:S02]  /*3e20*/  IMAD R23, R17, UR6, RZ ;  /* 0x0000000611177c24 */ /* 0x000fe4000f8e02ff */
[----:B------:R-:W-:Y:S02]  /*3e30*/  IADD3.X R15, R26, R15, R5, P0, !PT ;  /* 0x0000000f1a0f7210 */ /* 0x000fe400007fe405 */
[----:B------:R-:W-:Y:S01]  /*3e40*/  ISETP.GE.AND P0, PT, R24, 0x1, PT ;  /* 0x000000011800780c */ /* 0x000fe20003f06270 */
[C---:B------:R-:W-:Y:S02]  /*3e50*/  IMAD R23, R16.reuse, UR7, R23 ;  /* 0x0000000710177c24 */ /* 0x040fe4000f8e0217 */
[----:B------:R-:W-:Y:S01]  /*3e60*/  IMAD.WIDE.U32 R4, R16, UR6, R14 ;  /* 0x0000000610047c25 */ /* 0x000fe2000f8e000e */
[----:B------:R-:W-:-:S02]  /*3e70*/  ISETP.LT.OR P4, PT, R6, 0x1, !P0 ;  /* 0x000000010600780c */ /* 0x000fc40004781670 */
[----:B------:R-:W-:-:S04]  /*3e80*/  IADD3 R4, P1, R4, UR16, RZ ;  /* 0x0000001004047c10 */ /* 0x000fc8000ff3e0ff */
[----:B------:R-:W-:-:S07]  /*3e90*/  IADD3.X R5, R5, UR17, R23, P1, !PT ;  /* 0x0000001105057c10 */ /* 0x000fce0008ffe417 */
[----:B------:R-:W-:Y:S05]  /*3ea0*/  @P4 BRA `(.L_x_38) ;  /* 0x0000000000044947 */ /* 0x000fea0003800000 */
[----:B------:R0:W5:Y:S02]  /*3eb0*/  LDG.E.U8 R22, desc[UR14][R4.64] ;  /* 0x0000000e04167981 */ /* 0x000164000c1e1100 */
.L_x_38:
[----:B------:R-:W-:Y:S05]  /*3ec0*/  BSYNC B1 ;  /* 0x0000000000017941 */ /* 0x000fea0003800000 */
.L_x_37:
[----:B-----5:R-:W-:Y:S01]  /*3ed0*/  LOP3.LUT R22, R22, 0xff, RZ, 0xc0, !PT ;  /* 0x000000ff16167812 */ /* 0x020fe200078ec0ff */
[----:B------:R-:W-:Y:S01]  /*3ee0*/  BSSY B1, `(.L_x_39) ;  /* 0x000000b000017945 */ /* 0x000fe20003800000 */
[----:B------:R-:W-:Y:S02]  /*3ef0*/  ISETP.LT.OR P3, PT, R6, 0x2, !P0 ;  /* 0x000000020600780c */ /* 0x000fe40004761670 */
[----:B------:R-:W-:-:S05]  /*3f00*/  F2FP.F16.E4M3.UNPACK_B R22, R22 ;  /* 0x00000016ff16723e */ /* 0x000fca00020006ff */
[----:B------:R-:W-:-:S05]  /*3f10*/  HADD2.F32 R23, -RZ, R22.H0_H0 ;  /* 0x20000016ff177230 */ /* 0x000fca0000004100 */
[----:B------:R-:W-:-:S04]  /*3f20*/  FMUL R22, R23, R10 ;  /* 0x0000000a17167220 */ /* 0x000fc80000400000 */
[----:B------:R-:W-:-:S05]  /*3f30*/  FFMA R22, R217, R11, R22 ;  /* 0x0000000bd9167223 */ /* 0x000fca0000000016 */
[----:B------:R-:W-:Y:S02]  /*3f40*/  F2FP.SATFINITE.E4M3.F32.PACK_AB_MERGE_C R23, RZ, R22, RZ ;  /* 0x00000016ff17723e */ /* 0x000fe400048070ff */
[----:B------:R-:W-:-:S03]  /*3f50*/  PRMT R22, RZ, 0x7610, R22 ;  /* 0x00007610ff167816 */ /* 0x000fc60000000016 */
[----:B------:R1:W-:Y:S01]  /*3f60*/  @!P4 STG.E.U8 desc[UR14][R20.64], R23 ;  /* 0x000000171400c986 */ /* 0x0003e2000c10110e */
[----:B------:R-:W-:Y:S05]  /*3f70*/  @P3 BRA `(.L_x_40) ;  /* 0x0000000000043947 */ /* 0x000fea0003800000 */
[----:B------:R2:W5:Y:S02]  /*3f80*/  LDG.E.U8 R22, desc[UR14][R4.64+0x1] ;  /* 0x0000010e04167981 */ /* 0x000564000c1e1100 */
.L_x_40:
[----:B------:R-:W-:Y:S05]  /*3f90*/  BSYNC B1 ;  /* 0x0000000000017941 */ /* 0x000fea0003800000 */
.L_x_39:
[----:B-----5:R-:W-:Y:S01]  /*3fa0*/  LOP3.LUT R22, R22, 0xff, RZ, 0xc0, !PT ;  /* 0x000000ff16167812 */ /* 0x020fe200078ec0ff */
[----:B------:R-:W-:Y:S01]  /*3fb0*/  BSSY B1, `(.L_x_41) ;  /* 0x0000013000017945 */ /* 0x000fe20003800000 */
[----:B------:R-:W-:Y:S02]  /*3fc0*/  IADD3 R25, P1, R16, 0x8, RZ ;  /* 0x0000000810197810 */ /* 0x000fe40007f3e0ff */
[----:B------:R-:W-:-:S03]  /*3fd0*/  F2FP.F16.E4M3.UNPACK_B R22, R22 ;  /* 0x00000016ff16723e */ /* 0x000fc600020006ff */
[----:B------:R-:W-:Y:S01]  /*3fe0*/  IMAD.X R16, RZ, RZ, R17, P1 ;  /* 0x000000ffff107224 */ /* 0x000fe200008e0611 */
[----:B------:R-:W-:Y:S01]  /*3ff0*/  ISETP.GE.AND P1, PT, R24, 0x9, PT ;  /* 0x000000091800780c */ /* 0x000fe20003f26270 */
[----:B-1----:R-:W-:Y:S02]  /*4000*/  HADD2.F32 R23, -RZ, R22.H0_H0 ;  /* 0x20000016ff177230 */ /* 0x002fe40000004100 */
[----:B------:R-:W-:Y:S01]  /*4010*/  IMAD R16, R16, UR6, RZ ;  /* 0x0000000610107c24 */ /* 0x000fe2000f8e02ff */
[----:B------:R-:W-:Y:S01]  /*4020*/  ISETP.LT.OR P5, PT, R6, 0x1, !P1 ;  /* 0x000000010600780c */ /* 0x000fe20004fa1670 */
[----:B------:R-:W-:-:S04]  /*4030*/  IMAD.WIDE.U32 R14, R25, UR6, R14 ;  /* 0x00000006190e7c25 */ /* 0x000fc8000f8e000e */
[----:B------:R-:W-:Y:S01]  /*4040*/  FMUL R23, R23, R10 ;  /* 0x0000000a17177220 */ /* 0x000fe20000400000 */
[----:B------:R-:W-:-:S03]  /*4050*/  IMAD R25, R25, UR7, R16 ;  /* 0x0000000719197c24 */ /* 0x000fc6000f8e0210 */
[----:B------:R-:W-:Y:S01]  /*4060*/  FFMA R23, R216, R11, R23 ;  /* 0x0000000bd8177223 */ /* 0x000fe20000000017 */
[----:B------:R-:W-:Y:S02]  /*4070*/  IADD3 R14, P4, R14, UR16, RZ ;  /* 0x000000100e0e7c10 */ /* 0x000fe4000ff9e0ff */
[----:B------:R-:W-:Y:S02]  /*4080*/  PRMT R16, RZ, 0x7610, R16 ;  /* 0x00007610ff107816 */ /* 0x000fe40000000010 */
[----:B------:R-:W-:Y:S02]  /*4090*/  F2FP.SATFINITE.E4M3.F32.PACK_AB_MERGE_C R23, RZ, R23, RZ ;  /* 0x00000017ff17723e */ /* 0x000fe400048070ff */
[----:B------:R-:W-:-:S03]  /*40a0*/  IADD3.X R15, R15, UR17, R25, P4, !PT ;  /* 0x000000110f0f7c10 */ /* 0x000fc6000a7fe419 */
[----:B------:R1:W-:Y:S01]  /*40b0*/  @!P3 STG.E.U8 desc[UR14][R20.64+0x1], R23 ;  /* 0x000001171400b986 */ /* 0x0003e2000c10110e */
[----:B------:R-:W-:Y:S05]  /*40c0*/  @P5 BRA `(.L_x_42) ;  /* 0x0000000000045947 */ /* 0x000fea0003800000 */
[----:B------:R3:W5:Y:S02]  /*40d0*/  LDG.E.U8 R16, desc[UR14][R14.64] ;  /* 0x0000000e0e107981 */ /* 0x000764000c1e1100 */
.L_x_42:
[----:B------:R-:W-:Y:S05]  /*40e0*/  BSYNC B1 ;  /* 0x0000000000017941 */ /* 0x000fea0003800000 */
.L_x_41:
        /* <DEDUP_REMOVED lines=12> */
.L_x_44:
[----:B------:R-:W-:Y:S05]  /*41b0*/  BSYNC B1 ;  /* 0x0000000000017941 */ /* 0x000fea0003800000 */
.L_x_43:
[----:B-----5:R-:W-:Y:S01]  /*41c0*/  LOP3.LUT R16, R16, 0xff, RZ, 0xc0, !PT ;  /* 0x000000ff10107812 */ /* 0x020fe200078ec0ff */
[----:B------:R-:W-:Y:S01]  /*41d0*/  BSSY B1, `(.L_x_45) ;  /* 0x000000b000017945 */ /* 0x000fe20003800000 */
[----:B------:R-:W-:Y:S02]  /*41e0*/  ISETP.LT.OR P4, PT, R6, 0x9, !P0 ;  /* 0x000000090600780c */ /* 0x000fe40004781670 */
[----:B------:R-:W-:-:S05]  /*41f0*/  F2FP.F16.E4M3.UNPACK_B R16, R16 ;  /* 0x00000010ff10723e */ /* 0x000fca00020006ff */
[----:B----4-:R-:W-:Y:S01]  /*4200*/  HADD2.F32 R17, -RZ, R16.H0_H0 ;  /* 0x20000010ff117230 */ /* 0x010fe20000004100 */
[----:B------:R-:W-:-:S04]  /*4210*/  PRMT R16, RZ, 0x7610, R16 ;  /* 0x00007610ff107816 */ /* 0x000fc80000000010 */
[----:B------:R-:W-:-:S04]  /*4220*/  FMUL R17, R17, R10 ;  /* 0x0000000a11117220 */ /* 0x000fc80000400000 */
[----:B------:R-:W-:-:S05]  /*4230*/  FFMA R17, R214, R11, R17 ;  /* 0x0000000bd6117223 */ /* 0x000fca0000000011 */
[----:B------:R-:W-:-:S05]  /*4240*/  F2FP.SATFINITE.E4M3.F32.PACK_AB_MERGE_C R17, RZ, R17, RZ ;  /* 0x00000011ff11723e */ /* 0x000fca00048070ff */
[----:B------:R4:W-:Y:S01]  /*4250*/  @!P3 STG.E.U8 desc[UR14][R18.64+0x1], R17 ;  /* 0x000001111200b986 */ /* 0x0009e2000c10110e */
[----:B------:R-:W-:Y:S05]  /*4260*/  @P4 BRA `(.L_x_46) ;  /* 0x0000000000044947 */ /* 0x000fea0003800000 */
[----:B------:R0:W5:Y:S02]  /*4270*/  LDG.E.U8 R16, desc[UR14][R4.64+0x8] ;  /* 0x0000080e04107981 */ /* 0x000164000c1e1100 */
.L_x_46:
[----:B------:R-:W-:Y:S05]  /*4280*/  BSYNC B1 ;  /* 0x0000000000017941 */ /* 0x000fea0003800000 */
.L_x_45:
[----:B-----5:R-:W-:Y:S01]  /*4290*/  LOP3.LUT R16, R16, 0xff, RZ, 0xc0, !PT ;  /* 0x000000ff10107812 */ /* 0x020fe200078ec0ff */
[----:B------:R-:W-:Y:S01]  /*42a0*/  BSSY B1, `(.L_x_47) ;  /* 0x000000b000017945 */ /* 0x000fe20003800000 */
[----:B------:R-:W-:Y:S02]  /*42b0*/  ISETP.LT.OR P3, PT, R6, 0xa, !P0 ;  /* 0x0000000a0600780c */ /* 0x000fe40004761670 */
[----:B------:R-:W-:-:S05]  /*42c0*/  F2FP.F16.E4M3.UNPACK_B R16, R16 ;  /* 0x00000010ff10723e */ /* 0x000fca00020006ff */
[----:B----4-:R-:W-:-:S05]  /*42d0*/  HADD2.F32 R17, -RZ, R16.H0_H0 ;  /* 0x20000010ff117230 */ /* 0x010fca0000004100 */
[----:B------:R-:W-:-:S04]  /*42e0*/  FMUL R16, R17, R10 ;  /* 0x0000000a11107220 */ /* 0x000fc80000400000 */
[----:B------:R-:W-:-:S05]  /*42f0*/  FFMA R16, R213, R11, R16 ;  /* 0x0000000bd5107223 */ /* 0x000fca0000000010 */
[----:B------:R-:W-:Y:S02]  /*4300*/  F2FP.SATFINITE.E4M3.F32.PACK_AB_MERGE_C R17, RZ, R16, RZ ;  /* 0x00000010ff11723e */ /* 0x000fe400048070ff */
[----:B------:R-:W-:-:S03]  /*4310*/  PRMT R16, RZ, 0x7610, R16 ;  /* 0x00007610ff107816 */ /* 0x000fc60000000010 */
[----:B------:R4:W-:Y:S01]  /*4320*/  @!P4 STG.E.U8 desc[UR14][R20.64+0x8], R17 ;  /* 0x000008111400c986 */ /* 0x0009e2000c10110e */
[----:B------:R-:W-:Y:S05]  /*4330*/  @P3 BRA `(.L_x_48) ;  /* 0x0000000000043947 */ /* 0x000fea0003800000 */
[----:B------:R0:W5:Y:S02]  /*4340*/  LDG.E.U8 R16, desc[UR14][R4.64+0x9] ;  /* 0x0000090e04107981 */ /* 0x000164000c1e1100 */
.L_x_48:
[----:B------:R-:W-:Y:S05]  /*4350*/  BSYNC B1 ;  /* 0x0000000000017941 */ /* 0x000fea0003800000 */
.L_x_47:
        /* <DEDUP_REMOVED lines=12> */
.L_x_50:
[----:B------:R-:W-:Y:S05]  /*4420*/  BSYNC B1 ;  /* 0x0000000000017941 */ /* 0x000fea0003800000 */
.L_x_49:
        /* <DEDUP_REMOVED lines=12> */
.L_x_52:
[----:B------:R-:W-:Y:S05]  /*44f0*/  BSYNC B1 ;  /* 0x0000000000017941 */ /* 0x000fea0003800000 */
.L_x_51:
        /* <DEDUP_REMOVED lines=12> */
.L_x_54:
[----:B------:R-:W-:Y:S05]  /*45c0*/  BSYNC B1 ;  /* 0x0000000000017941 */ /* 0x000fea0003800000 */
.L_x_53:
        /* <DEDUP_REMOVED lines=12> */
.L_x_56:
[----:B------:R-:W-:Y:S05]  /*4690*/  BSYNC B1 ;  /* 0x0000000000017941 */ /* 0x000fea0003800000 */
.L_x_55:
        /* <DEDUP_REMOVED lines=12> */
.L_x_58:
[----:B------:R-:W-:Y:S05]  /*4760*/  BSYNC B1 ;  /* 0x0000000000017941 */ /* 0x000fea0003800000 */
.L_x_57:
        /* <DEDUP_REMOVED lines=12> */
.L_x_60:
[----:B------:R-:W-:Y:S05]  /*4830*/  BSYNC B1 ;  /* 0x0000000000017941 */ /* 0x000fea0003800000 */
.L_x_59:
        /* <DEDUP_REMOVED lines=12> */
.L_x_62:
[----:B------:R-:W-:Y:S05]  /*4900*/  BSYNC B1 ;  /* 0x0000000000017941 */ /* 0x000fea0003800000 */
.L_x_61:
        /* <DEDUP_REMOVED lines=12> */
.L_x_64:
[----:B------:R-:W-:Y:S05]  /*49d0*/  BSYNC B1 ;  /* 0x0000000000017941 */ /* 0x000fea0003800000 */
.L_x_63:
        /* <DEDUP_REMOVED lines=12> */
.L_x_66:
[----:B------:R-:W-:Y:S05]  /*4aa0*/  BSYNC B1 ;  /* 0x0000000000017941 */ /* 0x000fea0003800000 */
.L_x_65:
        /* <DEDUP_REMOVED lines=12> */
.L_x_68:
[----:B------:R-:W-:Y:S05]  /*4b70*/  BSYNC B1 ;  /* 0x0000000000017941 */ /* 0x000fea0003800000 */
.L_x_67:
        /* <DEDUP_REMOVED lines=12> */
.L_x_70:
[----:B------:R-:W-:Y:S05]  /*4c40*/  BSYNC B1 ;  /* 0x0000000000017941 */ /* 0x000fea0003800000 */
.L_x_69:
        /* <DEDUP_REMOVED lines=12> */
.L_x_72:
[----:B------:R-:W-:Y:S05]  /*4d10*/  BSYNC B1 ;  /* 0x0000000000017941 */ /* 0x000fea0003800000 */
.L_x_71:
        /* <DEDUP_REMOVED lines=12> */
.L_x_74:
[----:B------:R-:W-:Y:S05]  /*4de0*/  BSYNC B1 ;  /* 0x0000000000017941 */ /* 0x000fea0003800000 */
.L_x_73:
        /* <DEDUP_REMOVED lines=12> */
.L_x_76:
[----:B------:R-:W-:Y:S05]  /*4eb0*/  BSYNC B1 ;  /* 0x0000000000017941 */ /* 0x000fea0003800000 */
.L_x_75:
        /* <DEDUP_REMOVED lines=12> */
.L_x_78:
[----:B------:R-:W-:Y:S05]  /*4f80*/  BSYNC B1 ;  /* 0x0000000000017941 */ /* 0x000fea0003800000 */
.L_x_77:
        /* <DEDUP_REMOVED lines=12> */
.L_x_80:
[----:B------:R-:W-:Y:S05]  /*5050*/  BSYNC B1 ;  /* 0x0000000000017941 */ /* 0x000fea0003800000 */
.L_x_79:
        /* <DEDUP_REMOVED lines=12> */
.L_x_82:
[----:B------:R-:W-:Y:S05]  /*5120*/  BSYNC B1 ;  /* 0x0000000000017941 */ /* 0x000fea0003800000 */
.L_x_81:
        /* <DEDUP_REMOVED lines=12> */
.L_x_84:
[----:B------:R-:W-:Y:S05]  /*51f0*/  BSYNC B1 ;  /* 0x0000000000017941 */ /* 0x000fea0003800000 */
.L_x_83:
        /* <DEDUP_REMOVED lines=12> */
.L_x_86:
[----:B------:R-:W-:Y:S05]  /*52c0*/  BSYNC B1 ;  /* 0x0000000000017941 */ /* 0x000fea0003800000 */
.L_x_85:
        /* <DEDUP_REMOVED lines=12> */
.L_x_88:
[----:B------:R-:W-:Y:S05]  /*5390*/  BSYNC B1 ;  /* 0x0000000000017941 */ /* 0x000fea0003800000 */
.L_x_87:
        /* <DEDUP_REMOVED lines=12> */
.L_x_90:
[----:B------:R-:W-:Y:S05]  /*5460*/  BSYNC B1 ;  /* 0x0000000000017941 */ /* 0x000fea0003800000 */
.L_x_89:
        /* <DEDUP_REMOVED lines=12> */
.L_x_92:
[----:B------:R-:W-:Y:S05]  /*5530*/  BSYNC B1 ;  /* 0x0000000000017941 */ /* 0x000fea0003800000 */
.L_x_91:
        /* <DEDUP_REMOVED lines=12> */
.L_x_94:
[----:B------:R-:W-:Y:S05]  /*5600*/  BSYNC B1 ;  /* 0x0000000000017941 */ /* 0x000fea0003800000 */
.L_x_93:
        /* <DEDUP_REMOVED lines=12> */
.L_x_96:
[----:B------:R-:W-:Y:S05]  /*56d0*/  BSYNC B1 ;  /* 0x0000000000017941 */ /* 0x000fea0003800000 */
.L_x_95:
        /* <DEDUP_REMOVED lines=12> */
.L_x_98:
[----:B------:R-:W-:Y:S05]  /*57a0*/  BSYNC B1 ;  /* 0x0000000000017941 */ /* 0x000fea0003800000 */
.L_x_97:
        /* <DEDUP_REMOVED lines=12> */
.L_x_100:
[----:B------:R-:W-:Y:S05]  /*5870*/  BSYNC B1 ;  /* 0x0000000000017941 */ /* 0x000fea0003800000 */
.L_x_99:
        /* <DEDUP_REMOVED lines=12> */
.L_x_102:
[----:B------:R-:W-:Y:S05]  /*5940*/  BSYNC B1 ;  /* 0x0000000000017941 */ /* 0x000fea0003800000 */
.L_x_101:
        /* <DEDUP_REMOVED lines=12> */
.L_x_104:
[----:B------:R-:W-:Y:S05]  /*5a10*/  BSYNC B1 ;  /* 0x0000000000017941 */ /* 0x000fea0003800000 */
.L_x_103:
        /* <DEDUP_REMOVED lines=12> */
.L_x_106:
[----:B------:R-:W-:Y:S05]  /*5ae0*/  BSYNC B1 ;  /* 0x0000000000017941 */ /* 0x000fea0003800000 */
.L_x_105:
        /* <DEDUP_REMOVED lines=12> */
.L_x_108:
[----:B------:R-:W-:Y:S05]  /*5bb0*/  BSYNC B1 ;  /* 0x0000000000017941 */ /* 0x000fea0003800000 */
.L_x_107:
        /* <DEDUP_REMOVED lines=12> */
.L_x_110:
[----:B------:R-:W-:Y:S05]  /*5c80*/  BSYNC B1 ;  /* 0x0000000000017941 */ /* 0x000fea0003800000 */
.L_x_109:
        /* <DEDUP_REMOVED lines=12> */
.L_x_112:
[----:B------:R-:W-:Y:S05]  /*5d50*/  BSYNC B1 ;  /* 0x0000000000017941 */ /* 0x000fea0003800000 */
.L_x_111:
        /* <DEDUP_REMOVED lines=12> */
.L_x_114:
[----:B------:R-:W-:Y:S05]  /*5e20*/  BSYNC B1 ;  /* 0x0000000000017941 */ /* 0x000fea0003800000 */
.L_x_113:
        /* <DEDUP_REMOVED lines=12> */
.L_x_116:
[----:B------:R-:W-:Y:S05]  /*5ef0*/  BSYNC B1 ;  /* 0x0000000000017941 */ /* 0x000fea0003800000 */
.L_x_115:
        /* <DEDUP_REMOVED lines=12> */
.L_x_118:
[----:B------:R-:W-:Y:S05]  /*5fc0*/  BSYNC B1 ;  /* 0x0000000000017941 */ /* 0x000fea0003800000 */
.L_x_117:
        /* <DEDUP_REMOVED lines=12> */
.L_x_120:
[----:B------:R-:W-:Y:S05]  /*6090*/  BSYNC B1 ;  /* 0x0000000000017941 */ /* 0x000fea0003800000 */
.L_x_119:
        /* <DEDUP_REMOVED lines=12> */
.L_x_122:
[----:B------:R-:W-:Y:S05]  /*6160*/  BSYNC B1 ;  /* 0x0000000000017941 */ /* 0x000fea0003800000 */
.L_x_121:
        /* <DEDUP_REMOVED lines=12> */
.L_x_124:
[----:B------:R-:W-:Y:S05]  /*6230*/  BSYNC B1 ;  /* 0x0000000000017941 */ /* 0x000fea0003800000 */
.L_x_123:
        /* <DEDUP_REMOVED lines=12> */
.L_x_126:
[----:B------:R-:W-:Y:S05]  /*6300*/  BSYNC B1 ;  /* 0x0000000000017941 */ /* 0x000fea0003800000 */
.L_x_125:
        /* <DEDUP_REMOVED lines=12> */
.L_x_128:
[----:B------:R-:W-:Y:S05]  /*63d0*/  BSYNC B1 ;  /* 0x0000000000017941 */ /* 0x000fea0003800000 */
.L_x_127:
        /* <DEDUP_REMOVED lines=12> */
.L_x_130:
[----:B------:R-:W-:Y:S05]  /*64a0*/  BSYNC B1 ;  /* 0x0000000000017941 */ /* 0x000fea0003800000 */
.L_x_129:
        /* <DEDUP_REMOVED lines=12> */
.L_x_132:
[----:B------:R-:W-:Y:S05]  /*6570*/  BSYNC B1 ;  /* 0x0000000000017941 */ /* 0x000fea0003800000 */
.L_x_131:
        /* <DEDUP_REMOVED lines=12> */
.L_x_134:
[----:B------:R-:W-:Y:S05]  /*6640*/  BSYNC B1 ;  /* 0x0000000000017941 */ /* 0x000fea0003800000 */
.L_x_133:
        /* <DEDUP_REMOVED lines=12> */
.L_x_136:
[----:B------:R-:W-:Y:S05]  /*6710*/  BSYNC B1 ;  /* 0x0000000000017941 */ /* 0x000fea0003800000 */
.L_x_135:
        /* <DEDUP_REMOVED lines=12> */
.L_x_138:
[----:B------:R-:W-:Y:S05]  /*67e0*/  BSYNC B1 ;  /* 0x0000000000017941 */ /* 0x000fea0003800000 */
.L_x_137:
        /* <DEDUP_REMOVED lines=12> */
.L_x_140:
[----:B------:R-:W-:Y:S05]  /*68b0*/  BSYNC B1 ;  /* 0x0000000000017941 */ /* 0x000fea0003800000 */
.L_x_139:
        /* <DEDUP_REMOVED lines=12> */
.L_x_142:
[----:B------:R-:W-:Y:S05]  /*6980*/  BSYNC B1 ;  /* 0x0000000000017941 */ /* 0x000fea0003800000 */
.L_x_141:
        /* <DEDUP_REMOVED lines=12> */
.L_x_144:
[----:B------:R-:W-:Y:S05]  /*6a50*/  BSYNC B1 ;  /* 0x0000000000017941 */ /* 0x000fea0003800000 */
.L_x_143:
        /* <DEDUP_REMOVED lines=12> */
.L_x_146:
[----:B------:R-:W-:Y:S05]  /*6b20*/  BSYNC B1 ;  /* 0x0000000000017941 */ /* 0x000fea0003800000 */
.L_x_145:
        /* <DEDUP_REMOVED lines=12> */
.L_x_148:
[----:B------:R-:W-:Y:S05]  /*6bf0*/  BSYNC B1 ;  /* 0x0000000000017941 */ /* 0x000fea0003800000 */
.L_x_147:
        /* <DEDUP_REMOVED lines=12> */
.L_x_150:
[----:B------:R-:W-:Y:S05]  /*6cc0*/  BSYNC B1 ;  /* 0x0000000000017941 */ /* 0x000fea0003800000 */
.L_x_149:
        /* <DEDUP_REMOVED lines=12> */
.L_x_152:
[----:B------:R-:W-:Y:S05]  /*6d90*/  BSYNC B1 ;  /* 0x0000000000017941 */ /* 0x000fea0003800000 */
.L_x_151:
        /* <DEDUP_REMOVED lines=12> */
.L_x_154:
[----:B------:R-:W-:Y:S05]  /*6e60*/  BSYNC B1 ;  /* 0x0000000000017941 */ /* 0x000fea0003800000 */
.L_x_153:
        /* <DEDUP_REMOVED lines=12> */
.L_x_156:
[----:B------:R-:W-:Y:S05]  /*6f30*/  BSYNC B1 ;  /* 0x0000000000017941 */ /* 0x000fea0003800000 */
.L_x_155:
        /* <DEDUP_REMOVED lines=12> */
.L_x_158:
[----:B------:R-:W-:Y:S05]  /*7000*/  BSYNC B1 ;  /* 0x0000000000017941 */ /* 0x000fea0003800000 */
.L_x_157:
        /* <DEDUP_REMOVED lines=12> */
.L_x_160:
[----:B------:R-:W-:Y:S05]  /*70d0*/  BSYNC B1 ;  /* 0x0000000000017941 */ /* 0x000fea0003800000 */
.L_x_159:
        /* <DEDUP_REMOVED lines=12> */
.L_x_162:
[----:B------:R-:W-:Y:S05]  /*71a0*/  BSYNC B1 ;  /* 0x0000000000017941 */ /* 0x000fea0003800000 */
.L_x_161:
        /* <DEDUP_REMOVED lines=12> */
.L_x_164:
[----:B------:R-:W-:Y:S05]  /*7270*/  BSYNC B1 ;  /* 0x0000000000017941 */ /* 0x000fea0003800000 */
.L_x_163:
        /* <DEDUP_REMOVED lines=12> */
.L_x_166:
[----:B------:R-:W-:Y:S05]  /*7340*/  BSYNC B1 ;  /* 0x0000000000017941 */ /* 0x000fea0003800000 */
.L_x_165:
        /* <DEDUP_REMOVED lines=12> */
.L_x_168:
[----:B------:R-:W-:Y:S05]  /*7410*/  BSYNC B1 ;  /* 0x0000000000017941 */ /* 0x000fea0003800000 */
.L_x_167:
        /* <DEDUP_REMOVED lines=12> */
.L_x_170:
[----:B------:R-:W-:Y:S05]  /*74e0*/  BSYNC B1 ;  /* 0x0000000000017941 */ /* 0x000fea0003800000 */
.L_x_169:
        /* <DEDUP_REMOVED lines=12> */
.L_x_172:
[----:B------:R-:W-:Y:S05]  /*75b0*/  BSYNC B1 ;  /* 0x0000000000017941 */ /* 0x000fea0003800000 */
.L_x_171:
        /* <DEDUP_REMOVED lines=12> */
.L_x_174:
[----:B------:R-:W-:Y:S05]  /*7680*/  BSYNC B1 ;  /* 0x0000000000017941 */ /* 0x000fea0003800000 */
.L_x_173:
        /* <DEDUP_REMOVED lines=12> */
.L_x_176:
[----:B------:R-:W-:Y:S05]  /*7750*/  BSYNC B1 ;  /* 0x0000000000017941 */ /* 0x000fea0003800000 */
.L_x_175:
        /* <DEDUP_REMOVED lines=12> */
.L_x_178:
[----:B------:R-:W-:Y:S05]  /*7820*/  BSYNC B1 ;  /* 0x0000000000017941 */ /* 0x000fea0003800000 */
.L_x_177:
        /* <DEDUP_REMOVED lines=12> */
.L_x_180:
[----:B------:R-:W-:Y:S05]  /*78f0*/  BSYNC B1 ;  /* 0x0000000000017941 */ /* 0x000fea0003800000 */
.L_x_179:
        /* <DEDUP_REMOVED lines=12> */
.L_x_182:
[----:B------:R-:W-:Y:S05]  /*79c0*/  BSYNC B1 ;  /* 0x0000000000017941 */ /* 0x000fea0003800000 */
.L_x_181:
        /* <DEDUP_REMOVED lines=12> */
.L_x_184:
[----:B------:R-:W-:Y:S05]  /*7a90*/  BSYNC B1 ;  /* 0x0000000000017941 */ /* 0x000fea0003800000 */
.L_x_183:
        /* <DEDUP_REMOVED lines=12> */
.L_x_186:
[----:B------:R-:W-:Y:S05]  /*7b60*/  BSYNC B1 ;  /* 0x0000000000017941 */ /* 0x000fea0003800000 */
.L_x_185:
        /* <DEDUP_REMOVED lines=12> */
.L_x_188:
[----:B------:R-:W-:Y:S05]  /*7c30*/  BSYNC B1 ;  /* 0x0000000000017941 */ /* 0x000fea0003800000 */
.L_x_187:
        /* <DEDUP_REMOVED lines=12> */
.L_x_190:
[----:B------:R-:W-:Y:S05]  /*7d00*/  BSYNC B1 ;  /* 0x0000000000017941 */ /* 0x000fea0003800000 */
.L_x_189:
        /* <DEDUP_REMOVED lines=12> */
.L_x_192:
[----:B------:R-:W-:Y:S05]  /*7dd0*/  BSYNC B1 ;  /* 0x0000000000017941 */ /* 0x000fea0003800000 */
.L_x_191:
        /* <DEDUP_REMOVED lines=12> */
.L_x_194:
[----:B------:R-:W-:Y:S05]  /*7ea0*/  BSYNC B1 ;  /* 0x0000000000017941 */ /* 0x000fea0003800000 */
.L_x_193:
        /* <DEDUP_REMOVED lines=12> */
.L_x_196:
[----:B------:R-:W-:Y:S05]  /*7f70*/  BSYNC B1 ;  /* 0x0000000000017941 */ /* 0x000fea0003800000 */
.L_x_195:
        /* <DEDUP_REMOVED lines=12> */
.L_x_198:
[----:B------:R-:W-:Y:S05]  /*8040*/  BSYNC B1 ;  /* 0x0000000000017941 */ /* 0x000fea0003800000 */
.L_x_197:
        /* <DEDUP_REMOVED lines=12> */
.L_x_200:
[----:B------:R-:W-:Y:S05]  /*8110*/  BSYNC B1 ;  /* 0x0000000000017941 */ /* 0x000fea0003800000 */
.L_x_199:
        /* <DEDUP_REMOVED lines=12> */
.L_x_202:
[----:B------:R-:W-:Y:S05]  /*81e0*/  BSYNC B1 ;  /* 0x0000000000017941 */ /* 0x000fea0003800000 */
.L_x_201:
        /* <DEDUP_REMOVED lines=12> */
.L_x_204:
[----:B------:R-:W-:Y:S05]  /*82b0*/  BSYNC B1 ;  /* 0x0000000000017941 */ /* 0x000fea0003800000 */
.L_x_203:
        /* <DEDUP_REMOVED lines=12> */
.L_x_206:
[----:B------:R-:W-:Y:S05]  /*8380*/  BSYNC B1 ;  /* 0x0000000000017941 */ /* 0x000fea0003800000 */
.L_x_205:
        /* <DEDUP_REMOVED lines=12> */
.L_x_208:
[----:B------:R-:W-:Y:S05]  /*8450*/  BSYNC B1 ;  /* 0x0000000000017941 */ /* 0x000fea0003800000 */
.L_x_207:
        /* <DEDUP_REMOVED lines=12> */
.L_x_210:
[----:B------:R-:W-:Y:S05]  /*8520*/  BSYNC B1 ;  /* 0x0000000000017941 */ /* 0x000fea0003800000 */
.L_x_209:
        /* <DEDUP_REMOVED lines=12> */
.L_x_212:
[----:B------:R-:W-:Y:S05]  /*85f0*/  BSYNC B1 ;  /* 0x0000000000017941 */ /* 0x000fea0003800000 */
.L_x_211:
        /* <DEDUP_REMOVED lines=12> */
.L_x_214:
[----:B------:R-:W-:Y:S05]  /*86c0*/  BSYNC B1 ;  /* 0x0000000000017941 */ /* 0x000fea0003800000 */
.L_x_213:
        /* <DEDUP_REMOVED lines=12> */
.L_x_216:
[----:B------:R-:W-:Y:S05]  /*8790*/  BSYNC B1 ;  /* 0x0000000000017941 */ /* 0x000fea0003800000 */
.L_x_215:
        /* <DEDUP_REMOVED lines=12> */
.L_x_218:
[----:B------:R-:W-:Y:S05]  /*8860*/  BSYNC B1 ;  /* 0x0000000000017941 */ /* 0x000fea0003800000 */
.L_x_217:
        /* <DEDUP_REMOVED lines=12> */
.L_x_220:
[----:B------:R-:W-:Y:S05]  /*8930*/  BSYNC B1 ;  /* 0x0000000000017941 */ /* 0x000fea0003800000 */
.L_x_219:
        /* <DEDUP_REMOVED lines=12> */
.L_x_222:
[----:B------:R-:W-:Y:S05]  /*8a00*/  BSYNC B1 ;  /* 0x0000000000017941 */ /* 0x000fea0003800000 */
.L_x_221:
        /* <DEDUP_REMOVED lines=12> */
.L_x_224:
[----:B------:R-:W-:Y:S05]  /*8ad0*/  BSYNC B1 ;  /* 0x0000000000017941 */ /* 0x000fea0003800000 */
.L_x_223:
[----:B-----5:R-:W-:Y:S01]  /*8ae0*/  LOP3.LUT R16, R16, 0xff, RZ, 0xc0, !PT ;  /* 0x000000ff10107812 */ /* 0x020fe200078ec0ff */
[----:B------:R-:W-:Y:S01]  /*8af0*/  BSSY B1, `(.L_x_225) ;  /* 0x000000b000017945 */ /* 0x000fe20003800000 */
[----:B------:R-:W-:Y:S02]  /*8b00*/  ISETP.LT.OR P3, PT, R6, 0xb9, !P1 ;  /* 0x000000b90600780c */ /* 0x000fe40004f61670 */
[----:B------:R-:W-:Y:S02]  /*8b10*/  F2FP.F16.E4M3.UNPACK_B R16, R16 ;  /* 0x00000010ff10723e */ /* 0x000fe400020006ff */
[----:B0-2---:R-:W-:-:S03]  /*8b20*/  PRMT R4, RZ, 0x7610, R4 ;  /* 0x00007610ff047816 */ /* 0x005fc60000000004 */
[----:B------:R-:W-:-:S05]  /*8b30*/  HADD2.F32 R5, -RZ, R16.H0_H0 ;  /* 0x20000010ff057230 */ /* 0x000fca0000004100 */
[----:B------:R-:W-:-:S04]  /*8b40*/  FMUL R5, R5, R10 ;  /* 0x0000000a05057220 */ /* 0x000fc80000400000 */
[----:B------:R-:W-:-:S05]  /*8b50*/  FFMA R5, R124, R11, R5 ;  /* 0x0000000b7c057223 */ /* 0x000fca0000000005 */
[----:B------:R-:W-:-:S05]  /*8b60*/  F2FP.SATFINITE.E4M3.F32.PACK_AB_MERGE_C R5, RZ, R5, RZ ;  /* 0x00000005ff05723e */ /* 0x000fca00048070ff */
[----:B------:R0:W-:Y:S01]  /*8b70*/  @!P0 STG.E.U8 desc[UR14][R20.64+0xb9], R5 ;  /* 0x0000b90514008986 */ /* 0x0001e2000c10110e */
[----:B------:R-:W-:Y:S05]  /*8b80*/  @P3 BRA `(.L_x_226) ;  /* 0x0000000000043947 */ /* 0x000fea0003800000 */
[----:B------:R2:W5:Y:S02]  /*8b90*/  LDG.E.U8 R4, desc[UR14][R14.64+0xb8] ;  /* 0x0000b80e0e047981 */ /* 0x000564000c1e1100 */
.L_x_226:
[----:B------:R-:W-:Y:S05]  /*8ba0*/  BSYNC B1 ;  /* 0x0000000000017941 */ /* 0x000fea0003800000 */
.L_x_225:
[----:B-----5:R-:W-:Y:S01]  /*8bb0*/  LOP3.LUT R4, R4, 0xff, RZ, 0xc0, !PT ;  /* 0x000000ff04047812 */ /* 0x020fe200078ec0ff */
[----:B------:R-:W-:Y:S01]  /*8bc0*/  BSSY B1, `(.L_x_227) ;  /* 0x000000b000017945 */ /* 0x000fe20003800000 */
[----:B------:R-:W-:Y:S02]  /*8bd0*/  ISETP.LT.OR P1, PT, R6, 0xba, !P1 ;  /* 0x000000ba0600780c */ /* 0x000fe40004f21670 */
[----:B------:R-:W-:-:S05]  /*8be0*/  F2FP.F16.E4M3.UNPACK_B R4, R4 ;  /* 0x00000004ff04723e */ /* 0x000fca00020006ff */
[----:B0-----:R-:W-:-:S05]  /*8bf0*/  HADD2.F32 R5, -RZ, R4.H0_H0 ;  /* 0x20000004ff057230 */ /* 0x001fca0000004100 */
[----:B------:R-:W-:-:S04]  /*8c00*/  FMUL R4, R5, R10 ;  /* 0x0000000a05047220 */ /* 0x000fc80000400000 */
[----:B------:R-:W-:-:S05]  /*8c10*/  FFMA R4, R123, R11, R4 ;  /* 0x0000000b7b047223 */ /* 0x000fca0000000004 */
[----:B------:R-:W-:Y:S02]  /*8c20*/  F2FP.SATFINITE.E4M3.F32.PACK_AB_MERGE_C R5, RZ, R4, RZ ;  /* 0x00000004ff05723e */ /* 0x000fe400048070ff */
[----:B------:R-:W-:-:S03]  /*8c30*/  PRMT R4, RZ, 0x7610, R4 ;  /* 0x00007610ff047816 */ /* 0x000fc60000000004 */
[----:B------:R0:W-:Y:S01]  /*8c40*/  @!P3 STG.E.U8 desc[UR14][R18.64+0xb8], R5 ;  /* 0x0000b8051200b986 */ /* 0x0001e2000c10110e */
[----:B------:R-:W-:Y:S05]  /*8c50*/  @P1 BRA `(.L_x_228) ;  /* 0x0000000000041947 */ /* 0x000fea0003800000 */
[----:B------:R0:W5:Y:S02]  /*8c60*/  LDG.E.U8 R4, desc[UR14][R14.64+0xb9] ;  /* 0x0000b90e0e047981 */ /* 0x000164000c1e1100 */
.L_x_228:
[----:B------:R-:W-:Y:S05]  /*8c70*/  BSYNC B1 ;  /* 0x0000000000017941 */ /* 0x000fea0003800000 */
.L_x_227:
[----:B------:R-:W-:Y:S05]  /*8c80*/  @P1 BRA `(.L_x_229) ;  /* 0x0000001800281947 */ /* 0x000fea0003800000 */
[----:B-----5:R-:W-:-:S04]  /*8c90*/  LOP3.LUT R4, R4, 0xff, RZ, 0xc0, !PT ;  /* 0x000000ff04047812 */ /* 0x020fc800078ec0ff */
[----:B------:R-:W-:-:S05]  /*8ca0*/  F2FP.F16.E4M3.UNPACK_B R4, R4 ;  /* 0x00000004ff04723e */ /* 0x000fca00020006ff */
[----:B0-----:R-:W-:-:S05]  /*8cb0*/  HADD2.F32 R5, -RZ, R4.H0_H0 ;  /* 0x20000004ff057230 */ /* 0x001fca0000004100 */
[----:B------:R-:W-:-:S04]  /*8cc0*/  FMUL R5, R5, R10 ;  /* 0x0000000a05057220 */ /* 0x000fc80000400000 */
[----:B------:R-:W-:-:S05]  /*8cd0*/  FFMA R5, R122, R11, R5 ;  /* 0x0000000b7a057223 */ /* 0x000fca0000000005 */
[----:B------:R-:W-:-:S05]  /*8ce0*/  F2FP.SATFINITE.E4M3.F32.PACK_AB_MERGE_C R5, RZ, R5, RZ ;  /* 0x00000005ff05723e */ /* 0x000fca00048070ff */
[----:B------:R0:W-:Y:S01]  /*8cf0*/  STG.E.U8 desc[UR14][R18.64+0xb9], R5 ;  /* 0x0000b90512007986 */ /* 0x0001e2000c10110e */
[----:B------:R-:W-:Y:S05]  /*8d00*/  BRA `(.L_x_229) ;  /* 0x0000001800087947 */ /* 0x000fea0003800000 */
.L_x_36:
[----:B------:R-:W-:Y:S01]  /*8d10*/  ISETP.GE.AND P1, PT, R24, 0x1, PT ;  /* 0x000000011800780c */ /* 0x000fe20003f26270 */
[-C--:B------:R-:W-:Y:S01]  /*8d20*/  FMUL R217, R217, R11.reuse ;  /* 0x0000000bd9d97220 */ /* 0x080fe20000400000 */
[-C--:B------:R-:W-:Y:S01]  /*8d30*/  FMUL R216, R216, R11.reuse ;  /* 0x0000000bd8d87220 */ /* 0x080fe20000400000 */
[----:B------:R-:W-:Y:S01]  /*8d40*/  ISETP.GE.AND P0, PT, R24, 0x9, PT ;  /* 0x000000091800780c */ /* 0x000fe20003f06270 */
[-C--:B------:R-:W-:Y:S01]  /*8d50*/  FMUL R215, R215, R11.reuse ;  /* 0x0000000bd7d77220 */ /* 0x080fe20000400000 */
[----:B------:R-:W-:Y:S01]  /*8d60*/  ISETP.LT.OR P4, PT, R6, 0x1, !P1 ;  /* 0x000000010600780c */ /* 0x000fe20004f81670 */
[-C--:B------:R-:W-:Y:S01]  /*8d70*/  FMUL R214, R214, R11.reuse ;  /* 0x0000000bd6d67220 */ /* 0x080fe20000400000 */
[----:B------:R-:W-:Y:S01]  /*8d80*/  ISETP.LT.OR P5, PT, R6, 0x2, !P1 ;  /* 0x000000020600780c */ /* 0x000fe20004fa1670 */
[----:B------:R-:W-:Y:S01]  /*8d90*/  FMUL R213, R213, R11 ;  /* 0x0000000bd5d57220 */ /* 0x000fe20000400000 */
[----:B------:R-:W-:Y:S01]  /*8da0*/  F2FP.SATFINITE.E4M3.F32.PACK_AB_MERGE_C R217, RZ, R217, RZ ;  /* 0x000000d9ffd9723e */ /* 0x000fe200048070ff */
[-C--:B------:R-:W-:Y:S01]  /*8db0*/  FMUL R212, R212, R11.reuse ;  /* 0x0000000bd4d47220 */ /* 0x080fe20000400000 */
[----:B------:R-:W-:Y:S01]  /*8dc0*/  F2FP.SATFINITE.E4M3.F32.PACK_AB_MERGE_C R5, RZ, R216, RZ ;  /* 0x000000d8ff05723e */ /* 0x000fe200048070ff */
[-C--:B------:R-:W-:Y:S01]  /*8dd0*/  FMUL R211, R211, R11.reuse ;  /* 0x0000000bd3d37220 */ /* 0x080fe20000400000 */
[----:B------:R-:W-:Y:S01]  /*8de0*/  ISETP.LT.OR P3, PT, R6, 0x1, !P0 ;  /* 0x000000010600780c */ /* 0x000fe20004761670 */
[-C--:B------:R-:W-:Y:S01]  /*8df0*/  FMUL R210, R210, R11.reuse ;  /* 0x0000000bd2d27220 */ /* 0x080fe20000400000 */
[C---:B------:R-:W-:Y:S01]  /*8e00*/  ISETP.LT.OR P6, PT, R6.reuse, 0xa, !P1 ;  /* 0x0000000a0600780c */ /* 0x040fe20004fc1670 */
[----:B------:R-:W-:Y:S01]  /*8e10*/  FMUL R209, R209, R11 ;  /* 0x0000000bd1d17220 */ /* 0x000fe20000400000 */
[----:B------:R-:W-:Y:S01]  /*8e20*/  F2FP.SATFINITE.E4M3.F32.PACK_AB_MERGE_C R215, RZ, R215, RZ ;  /* 0x000000d7ffd7723e */ /* 0x000fe200048070ff */
[----:B------:R-:W-:Y:S01]  /*8e30*/  @!P4 STG.E.U8 desc[UR14][R20.64], R217 ;  /* 0x000000d91400c986 */ /* 0x000fe2000c10110e */
[----:B------:R-:W-:Y:S01]  /*8e40*/  ISETP.LT.OR P4, PT, R6, 0x2, !P0 ;  /* 0x000000020600780c */ /* 0x000fe20004781670 */
[-C--:B------:R-:W-:Y:S01]  /*8e50*/  FMUL R208, R208, R11.reuse ;  /* 0x0000000bd0d07220 */ /* 0x080fe20000400000 */
[----:B------:R-:W-:Y:S01]  /*8e60*/  F2FP.SATFINITE.E4M3.F32.PACK_AB_MERGE_C R15, RZ, R214, RZ ;  /* 0x000000d6ff0f723e */ /* 0x000fe200048070ff */
[----:B------:R0:W-:Y:S01]  /*8e70*/  @!P5 STG.E.U8 desc[UR14][R20.64+0x1], R5 ;  /* 0x000001051400d986 */ /* 0x0001e2000c10110e */
[C---:B------:R-:W-:Y:S01]  /*8e80*/  ISETP.LT.OR P5, PT, R6.reuse, 0x9, !P1 ;  /* 0x000000090600780c */ /* 0x040fe20004fa1670 */
[----:B------:R-:W-:Y:S01]  /*8e90*/  FMUL R207, R207, R11 ;  /* 0x0000000bcfcf7220 */ /* 0x000fe20000400000 */
[----:B------:R-:W-:Y:S01]  /*8ea0*/  F2FP.SATFINITE.E4M3.F32.PACK_AB_MERGE_C R213, RZ, R213, RZ ;  /* 0x000000d5ffd5723e */ /* 0x000fe200048070ff */
[----:B------:R-:W-:Y:S01]  /*8eb0*/  @!P3 STG.E.U8 desc[UR14][R18.64], R215 ;  /* 0x000000d71200b986 */ /* 0x000fe2000c10110e */
[----:B------:R-:W-:Y:S01]  /*8ec0*/  ISETP.LT.OR P3, PT, R6, 0x9, !P0 ;  /* 0x000000090600780c */ /* 0x000fe20004761670 */
[----:B------:R-:W-:Y:S01]  /*8ed0*/  FMUL R206, R206, R11 ;  /* 0x0000000bcece7220 */ /* 0x000fe20000400000 */
[----:B------:R-:W-:Y:S01]  /*8ee0*/  F2FP.SATFINITE.E4M3.F32.PACK_AB_MERGE_C R211, RZ, R211, RZ ;  /* 0x000000d3ffd3723e */ /* 0x000fe200048070ff */
[----:B------:R-:W-:Y:S01]  /*8ef0*/  FMUL R205, R205, R11 ;  /* 0x0000000bcdcd7220 */ /* 0x000fe20000400000 */
[----:B------:R-:W-:Y:S01]  /*8f00*/  F2FP.SATFINITE.E4M3.F32.PACK_AB_MERGE_C R209, RZ, R209, RZ ;  /* 0x000000d1ffd1723e */ /* 0x000fe200048070ff */
[----:B------:R1:W-:Y:S01]  /*8f10*/  @!P4 STG.E.U8 desc[UR14][R18.64+0x1], R15 ;  /* 0x0000010f1200c986 */ /* 0x0003e2000c10110e */
[----:B------:R-:W-:Y:S01]  /*8f20*/  ISETP.LT.OR P4, PT, R6, 0xa, !P0 ;  /* 0x0000000a0600780c */ /* 0x000fe20004781670 */
[-C--:B------:R-:W-:Y:S01]  /*8f30*/  FMUL R204, R204, R11.reuse ;  /* 0x0000000bcccc7220 */ /* 0x080fe20000400000 */
[----:B0-----:R-:W-:Y:S01]  /*8f40*/  F2FP.SATFINITE.E4M3.F32.PACK_AB_MERGE_C R5, RZ, R212, RZ ;  /* 0x000000d4ff05723e */ /* 0x001fe200048070ff */
[----:B------:R-:W-:Y:S01]  /*8f50*/  @!P5 STG.E.U8 desc[UR14][R20.64+0x8], R213 ;  /* 0x000008d51400d986 */ /* 0x000fe2000c10110e */
[C---:B------:R-:W-:Y:S01]  /*8f60*/  ISETP.LT.OR P5, PT, R6.reuse, 0x11, !P1 ;  /* 0x000000110600780c */ /* 0x040fe20004fa1670 */
[----:B------:R-:W-:Y:S01]  /*8f70*/  FMUL R203, R203, R11 ;  /* 0x0000000bcbcb7220 */ /* 0x000fe20000400000 */
[----:B------:R-:W-:Y:S01]  /*8f80*/  F2FP.SATFINITE.E4M3.F32.PACK_AB_MERGE_C R207, RZ, R207, RZ ;  /* 0x000000cfffcf723e */ /* 0x000fe200048070ff */
[----:B------:R0:W-:Y:S01]  /*8f90*/  @!P6 STG.E.U8 desc[UR14][R20.64+0x9], R5 ;  /* 0x000009051400e986 */ /* 0x0001e2000c10110e */
[----:B------:R-:W-:Y:S01]  /*8fa0*/  ISETP.LT.OR P6, PT, R6, 0x12, !P1 ;  /* 0x000000120600780c */ /* 0x000fe20004fc1670 */
[----:B------:R-:W-:Y:S01]  /*8fb0*/  FMUL R202, R202, R11 ;  /* 0x0000000bcaca7220 */ /* 0x000fe20000400000 */
[----:B------:R-:W-:Y:S01]  /*8fc0*/  F2FP.SATFINITE.E4M3.F32.PACK_AB_MERGE_C R205, RZ, R205, RZ ;  /* 0x000000cdffcd723e */ /* 0x000fe200048070ff */
[----:B------:R-:W-:Y:S01]  /*8fd0*/  @!P3 STG.E.U8 desc[UR14][R18.64+0x8], R211 ;  /* 0x000008d31200b986 */ /* 0x000fe2000c10110e */
[----:B-1----:R-:W-:Y:S01]  /*8fe0*/  F2FP.SATFINITE.E4M3.F32.PACK_AB_MERGE_C R15, RZ, R210, RZ ;  /* 0x000000d2ff0f723e */ /* 0x002fe200048070ff */
[-C--:B------:R-:W-:Y:S01]  /*8ff0*/  FMUL R201, R201, R11.reuse ;  /* 0x0000000bc9c97220 */ /* 0x080fe20000400000 */
[----:B------:R-:W-:Y:S01]  /*9000*/  ISETP.LT.OR P3, PT, R6, 0x11, !P0 ;  /* 0x000000110600780c */ /* 0x000fe20004761670 */
[----:B------:R-:W-:Y:S01]  /*9010*/  FMUL R200, R200, R11 ;  /* 0x0000000bc8c87220 */ /* 0x000fe20000400000 */
[----:B------:R-:W-:Y:S01]  /*9020*/  F2FP.SATFINITE.E4M3.F32.PACK_AB_MERGE_C R203, RZ, R203, RZ ;  /* 0x000000cbffcb723e */ /* 0x000fe200048070ff */
[----:B------:R1:W-:Y:S01]  /*9030*/  @!P4 STG.E.U8 desc[UR14][R18.64+0x9], R15 ;  /* 0x0000090f1200c986 */ /* 0x0003e2000c10110e */
[C---:B------:R-:W-:Y:S01]  /*9040*/  ISETP.LT.OR P4, PT, R6.reuse, 0x12, !P0 ;  /* 0x000000120600780c */ /* 0x040fe20004781670 */
[-C--:B------:R-:W-:Y:S01]  /*9050*/  FMUL R199, R199, R11.reuse ;  /* 0x0000000bc7c77220 */ /* 0x080fe20000400000 */
[----:B0-----:R-:W-:Y:S01]  /*9060*/  F2FP.SATFINITE.E4M3.F32.PACK_AB_MERGE_C R5, RZ, R208, RZ ;  /* 0x000000d0ff05723e */ /* 0x001fe200048070ff */
[----:B------:R-:W-:Y:S01]  /*9070*/  @!P5 STG.E.U8 desc[UR14][R20.64+0x10], R209 ;  /* 0x000010d11400d986 */ /* 0x000fe2000c10110e */
[----:B------:R-:W-:Y:S01]  /*9080*/  ISETP.LT.OR P5, PT, R6, 0x19, !P1 ;  /* 0x000000190600780c */ /* 0x000fe20004fa1670 */
[----:B------:R-:W-:Y:S01]  /*9090*/  FMUL R198, R198, R11 ;  /* 0x0000000bc6c67220 */ /* 0x000fe20000400000 */
[----:B------:R-:W-:Y:S01]  /*90a0*/  F2FP.SATFINITE.E4M3.F32.PACK_AB_MERGE_C R201, RZ, R201, RZ ;  /* 0x000000c9ffc9723e */ /* 0x000fe200048070ff */
[----:B------:R0:W-:Y:S01]  /*90b0*/  @!P6 STG.E.U8 desc[UR14][R20.64+0x11], R5 ;  /* 0x000011051400e986 */ /* 0x0001e2000c10110e */
[----:B------:R-:W-:Y:S01]  /*90c0*/  ISETP.LT.OR P6, PT, R6, 0x1a, !P1 ;  /* 0x0000001a0600780c */ /* 0x000fe20004fc1670 */
[-C--:B------:R-:W-:Y:S01]  /*90d0*/  FMUL R197, R197, R11.reuse ;  /* 0x0000000bc5c57220 */ /* 0x080fe20000400000 */
[-C--:B------:R-:W-:Y:S01]  /*90e0*/  FMUL R196, R196, R11.reuse ;  /* 0x0000000bc4c47220 */ /* 0x080fe20000400000 */
[----:B-1----:R-:W-:Y:S01]  /*90f0*/  F2FP.SATFINITE.E4M3.F32.PACK_AB_MERGE_C R15, RZ, R206, RZ ;  /* 0x000000ceff0f723e */ /* 0x002fe200048070ff */
[----:B------:R-:W-:Y:S01]  /*9100*/  @!P3 STG.E.U8 desc[UR14][R18.64+0x10], R207 ;  /* 0x000010cf1200b986 */ /* 0x000fe2000c10110e */
[C---:B------:R-:W-:Y:S01]  /*9110*/  ISETP.LT.OR P3, PT, R6.reuse, 0x19, !P0 ;  /* 0x000000190600780c */ /* 0x040fe20004761670 */
        /* <DEDUP_REMOVED lines=36> */
[-C--:B------:R-:W-:Y:S01]  /*9360*/  FMUL R185, R185, R11.reuse ;  /* 0x0000000bb9b97220 */ /* 0x080fe20000400000 */
[-C--:B------:R-:W-:Y:S01]  /*9370*/  FMUL R184, R184, R11.reuse ;  /* 0x0000000bb8b87220 */ /* 0x080fe20000400000 */
        /* <DEDUP_REMOVED lines=204> */
[-C--:B------:R-:W-:Y:S01]  /*a040*/  FMUL R124, R124, R11.reuse ;  /* 0x0000000b7c7c7220 */ /* 0x080fe20000400000 */
[-C--:B------:R-:W-:Y:S01]  /*a050*/  FMUL R123, R123, R11.reuse ;  /* 0x0000000b7b7b7220 */ /* 0x080fe20000400000 */
[----:B------:R0:W-:Y:S01]  /*a060*/  @!P6 STG.E.U8 desc[UR14][R20.64+0x81], R5 ;  /* 0x000081051400e986 */ /* 0x0001e2000c10110e */
[----:B------:R-:W-:Y:S01]  /*a070*/  ISETP.LT.OR P6, PT, R6, 0x8a, !P1 ;  /* 0x0000008a0600780c */ /* 0x000fe20004fc1670 */
[----:B------:R-:W-:Y:S01]  /*a080*/  FMUL R122, R122, R11 ;  /* 0x0000000b7a7a7220 */ /* 0x000fe20000400000 */
[----:B------:R-:W-:Y:S01]  /*a090*/  F2FP.SATFINITE.E4M3.F32.PACK_AB_MERGE_C R127, RZ, R127, RZ ;  /* 0x0000007fff7f723e */ /* 0x000fe200048070ff */
[----:B------:R-:W-:Y:S01]  /*a0a0*/  @!P3 STG.E.U8 desc[UR14][R18.64+0x80], R151 ;  /* 0x000080971200b986 */ /* 0x000fe2000c10110e */
[----:B-1----:R-:W-:-:S02]  /*a0b0*/  F2FP.SATFINITE.E4M3.F32.PACK_AB_MERGE_C R15, RZ, R150, RZ ;  /* 0x00000096ff0f723e */ /* 0x002fc400048070ff */
[C---:B------:R-:W-:Y:S02]  /*a0c0*/  ISETP.LT.OR P3, PT, R6.reuse, 0x89, !P0 ;  /* 0x000000890600780c */ /* 0x040fe40004761670 */
[----:B------:R-:W-:Y:S01]  /*a0d0*/  F2FP.SATFINITE.E4M3.F32.PACK_AB_MERGE_C R125, RZ, R125, RZ ;  /* 0x0000007dff7d723e */ /* 0x000fe200048070ff */
[----:B------:R1:W-:Y:S01]  /*a0e0*/  @!P4 STG.E.U8 desc[UR14][R18.64+0x81], R15 ;  /* 0x0000810f1200c986 */ /* 0x0003e2000c10110e */
[C---:B------:R-:W-:Y:S02]  /*a0f0*/  ISETP.LT.OR P4, PT, R6.reuse, 0x8a, !P0 ;  /* 0x0000008a0600780c */ /* 0x040fe40004781670 */
[----:B0-----:R-:W-:Y:S01]  /*a100*/  F2FP.SATFINITE.E4M3.F32.PACK_AB_MERGE_C R5, RZ, R148, RZ ;  /* 0x00000094ff05723e */ /* 0x001fe200048070ff */
[----:B------:R-:W-:Y:S01]  /*a110*/  @!P5 STG.E.U8 desc[UR14][R20.64+0x88], R149 ;  /* 0x000088951400d986 */ /* 0x000fe2000c10110e */
[C---:B------:R-:W-:Y:S02]  /*a120*/  ISETP.LT.OR P5, PT, R6.reuse, 0x91, !P1 ;  /* 0x000000910600780c */ /* 0x040fe40004fa1670 */
[----:B------:R-:W-:Y:S01]  /*a130*/  F2FP.SATFINITE.E4M3.F32.PACK_AB_MERGE_C R123, RZ, R123, RZ ;  /* 0x0000007bff7b723e */ /* 0x000fe200048070ff */
[----:B------:R0:W-:Y:S01]  /*a140*/  @!P6 STG.E.U8 desc[UR14][R20.64+0x89], R5 ;  /* 0x000089051400e986 */ /* 0x0001e2000c10110e */
[----:B------:R-:W-:-:S02]  /*a150*/  ISETP.LT.OR P6, PT, R6, 0x92, !P1 ;  /* 0x000000920600780c */ /* 0x000fc40004fc1670 */
[----:B------:R-:W-:Y:S01]  /*a160*/  F2FP.SATFINITE.E4M3.F32.PACK_AB_MERGE_C R17, RZ, R122, RZ ;  /* 0x0000007aff11723e */ /* 0x000fe200048070ff */
[----:B------:R-:W-:Y:S01]  /*a170*/  @!P3 STG.E.U8 desc[UR14][R18.64+0x88], R147 ;  /* 0x000088931200b986 */ /* 0x000fe2000c10110e */
[----:B-1----:R-:W-:Y:S02]  /*a180*/  F2FP.SATFINITE.E4M3.F32.PACK_AB_MERGE_C R15, RZ, R146, RZ ;  /* 0x00000092ff0f723e */ /* 0x002fe400048070ff */
[----:B------:R-:W-:-:S03]  /*a190*/  ISETP.LT.OR P3, PT, R6, 0x91, !P0 ;  /* 0x000000910600780c */ /* 0x000fc60004761670 */
[----:B------:R1:W-:Y:S01]  /*a1a0*/  @!P4 STG.E.U8 desc[UR14][R18.64+0x89], R15 ;  /* 0x0000890f1200c986 */ /* 0x0003e2000c10110e */
[C---:B------:R-:W-:Y:S02]  /*a1b0*/  ISETP.LT.OR P4, PT, R6.reuse, 0x92, !P0 ;  /* 0x000000920600780c */ /* 0x040fe40004781670 */
[----:B0-----:R-:W-:Y:S01]  /*a1c0*/  F2FP.SATFINITE.E4M3.F32.PACK_AB_MERGE_C R5, RZ, R144, RZ ;  /* 0x00000090ff05723e */ /* 0x001fe200048070ff */
[----:B------:R-:W-:Y:S01]  /*a1d0*/  @!P5 STG.E.U8 desc[UR14][R20.64+0x90], R145 ;  /* 0x000090911400d986 */ /* 0x000fe2000c10110e */
[----:B------:R-:W-:-:S03]  /*a1e0*/  ISETP.LT.OR P5, PT, R6, 0x99, !P1 ;  /* 0x000000990600780c */ /* 0x000fc60004fa1670 */
[----:B------:R0:W-:Y:S01]  /*a1f0*/  @!P6 STG.E.U8 desc[UR14][R20.64+0x91], R5 ;  /* 0x000091051400e986 */ /* 0x0001e2000c10110e */
[C---:B------:R-:W-:Y:S02]  /*a200*/  ISETP.LT.OR P6, PT, R6.reuse, 0x9a, !P1 ;  /* 0x0000009a0600780c */ /* 0x040fe40004fc1670 */
[----:B-1----:R-:W-:Y:S01]  /*a210*/  F2FP.SATFINITE.E4M3.F32.PACK_AB_MERGE_C R15, RZ, R142, RZ ;  /* 0x0000008eff0f723e */ /* 0x002fe200048070ff */
[----:B------:R-:W-:Y:S01]  /*a220*/  @!P3 STG.E.U8 desc[UR14][R18.64+0x90], R143 ;  /* 0x0000908f1200b986 */ /* 0x000fe2000c10110e */
        /* <DEDUP_REMOVED lines=35> */
[C---:B------:R-:W-:Y:S02]  /*a460*/  ISETP.LT.OR P5, PT, R6.reuse, 0xb2, !P0 ;  /* 0x000000b20600780c */ /* 0x040fe400047a1670 */
[C---:B------:R-:W-:Y:S01]  /*a470*/  ISETP.LT.OR P1, PT, R6.reuse, 0xba, !P1 ;  /* 0x000000ba0600780c */ /* 0x040fe20004f21670 */
[----:B------:R0:W-:Y:S01]  /*a480*/  @!P6 STG.E.U8 desc[UR14][R20.64+0xb1], R5 ;  /* 0x0000b1051400e986 */ /* 0x0001e2000c10110e */
[C---:B------:R-:W-:Y:S02]  /*a490*/  ISETP.LT.OR P6, PT, R6.reuse, 0xb9, !P0 ;  /* 0x000000b90600780c */ /* 0x040fe400047c1670 */
[----:B------:R-:W-:Y:S01]  /*a4a0*/  ISETP.LT.OR P0, PT, R6, 0xba, !P0 ;  /* 0x000000ba0600780c */ /* 0x000fe20004701670 */
[----:B------:R2:W-:Y:S01]  /*a4b0*/  @!P3 STG.E.U8 desc[UR14][R18.64+0xb0], R127 ;  /* 0x0000b07f1200b986 */ /* 0x0005e2000c10110e */
[----:B-1----:R-:W-:-:S02]  /*a4c0*/  F2FP.SATFINITE.E4M3.F32.PACK_AB_MERGE_C R15, RZ, R124, RZ ;  /* 0x0000007cff0f723e */ /* 0x002fc400048070ff */
[----:B0-----:R-:W-:-:S05]  /*a4d0*/  F2FP.SATFINITE.E4M3.F32.PACK_AB_MERGE_C R5, RZ, R126, RZ ;  /* 0x0000007eff05723e */ /* 0x001fca00048070ff */
[----:B------:R2:W-:Y:S04]  /*a4e0*/  @!P5 STG.E.U8 desc[UR14][R18.64+0xb1], R5 ;  /* 0x0000b1051200d986 */ /* 0x0005e8000c10110e */
[----:B------:R2:W-:Y:S04]  /*a4f0*/  @!P4 STG.E.U8 desc[UR14][R20.64+0xb8], R125 ;  /* 0x0000b87d1400c986 */ /* 0x0005e8000c10110e */
[----:B------:R2:W-:Y:S04]  /*a500*/  @!P1 STG.E.U8 desc[UR14][R20.64+0xb9], R15 ;  /* 0x0000b90f14009986 */ /* 0x0005e8000c10110e */
[----:B------:R2:W-:Y:S04]  /*a510*/  @!P6 STG.E.U8 desc[UR14][R18.64+0xb8], R123 ;  /* 0x0000b87b1200e986 */ /* 0x0005e8000c10110e */
[----:B------:R2:W-:Y:S02]  /*a520*/  @!P0 STG.E.U8 desc[UR14][R18.64+0xb9], R17 ;  /* 0x0000b91112008986 */ /* 0x0005e4000c10110e */
.L_x_229:
[----:B------:R-:W-:Y:S05]  /*a530*/  BSYNC B0 ;  /* 0x0000000000007941 */ /* 0x000fea0003800000 */
.L_x_35:
[C---:B------:R-:W-:Y:S01]  /*a540*/  LEA R2, P0, R8.reuse, R2, 0x1 ;  /* 0x0000000208027211 */ /* 0x040fe200078008ff */
[----:B------:R-:W-:Y:S01]  /*a550*/  ULDC.64 UR6, c[0x0][0x650] ;  /* 0x0001940000067ab9 */ /* 0x000fe20000000a00 */
[----:B-----5:R-:W-:Y:S01]  /*a560*/  IMAD.U32 R4, RZ, RZ, UR12 ;  /* 0x0000000cff047e24 */ /* 0x020fe2000f8e00ff */
[----:B0-23--:R-:W-:Y:S01]  /*a570*/  PRMT R14, RZ, 0x7610, R14 ;  /* 0x00007610ff0e7816 */ /* 0x00dfe2000000000e */
[----:B------:R-:W-:Y:S01]  /*a580*/  IMAD.MOV.U32 R6, RZ, RZ, -0x1 ;  /* 0xffffffffff067424 */ /* 0x000fe200078e00ff */
[----:B------:R-:W-:Y:S01]  /*a590*/  LEA.HI.X R3, R8, R3, R0, 0x1, P0 ;  /* 0x0000000308037211 */ /* 0x000fe200000f0c00 */
[----:B------:R0:W-:Y:S01]  /*a5a0*/  SYNCS.ARRIVE.TRANS64.A1T0 RZ, [R4+UR22], RZ ;  /* 0x000000ff04ff79a7 */ /* 0x0001e20008100016 */
[----:B------:R-:W-:Y:S01]  /*a5b0*/  ISETP.GE.U32.AND P0, PT, R2, UR6, PT ;  /* 0x0000000602007c0c */ /* 0x000fe2000bf06070 */
[----:B------:R-:W-:-:S03]  /*a5c0*/  IMAD.MOV.U32 R5, RZ, RZ, -0x1 ;  /* 0xffffffffff057424 */ /* 0x000fc600078e00ff */
[----:B------:R-:W-:Y:S01]  /*a5d0*/  ISETP.GE.U32.AND.EX P0, PT, R3, UR7, PT, P0 ;  /* 0x0000000703007c0c */ /* 0x000fe2000bf06100 */
[----:B0-----:R-:W-:-:S12]  /*a5e0*/  IMAD.MOV.U32 R4, RZ, RZ, -0x1 ;  /* 0xffffffffff047424 */ /* 0x001fd800078e00ff */
[----:B------:R-:W-:Y:S05]  /*a5f0*/  @P0 BRA `(.L_x_230) ;  /* 0x0000000400600947 */ /* 0x000fea0003800000 */
[----:B------:R-:W0:Y:S01]  /*a600*/  S2R R24, SR_CTAID.X ;  /* 0x0000000000187919 */ /* 0x000e220000002500 */
[----:B------:R-:W2:Y:S01]  /*a610*/  LDC.64 R18, c[0x0][0x628] ;  /* 0x00018a00ff127b82 */ /* 0x000ea20000000a00 */
[----:B------:R-:W-:Y:S01]  /*a620*/  ULDC UR6, c[0x0][0x150] ;  /* 0x0000540000067ab9 */ /* 0x000fe20000000800 */
[----:B------:R-:W-:Y:S01]  /*a630*/  IMAD.MOV.U32 R16, RZ, RZ, R2 ;  /* 0x000000ffff107224 */ /* 0x000fe200078e0002 */
[----:B------:R-:W3:Y:S01]  /*a640*/  S2R R26, SR_CTAID.Y ;  /* 0x00000000001a7919 */ /* 0x000ee20000002600 */
[----:B----4-:R-:W-:-:S04]  /*a650*/  IMAD.MOV.U32 R17, RZ, RZ, R3 ;  /* 0x000000ffff117224 */ /* 0x010fc800078e0003 */
[----:B------:R-:W4:Y:S08]  /*a660*/  LDC R27, c[0x0][0x144] ;  /* 0x00005100ff1b7b82 */ /* 0x000f300000000800 */
[----:B------:R-:W3:Y:S08]  /*a670*/  LDC R6, c[0x0][0x630] ;  /* 0x00018c00ff067b82 */ /* 0x000ef00000000800 */
[----:B-1----:R-:W1:Y:S01]  /*a680*/  LDC.64 R22, c[0x0][0x620] ;  /* 0x00018800ff167b82 */ /* 0x002e620000000a00 */
[----:B--2---:R-:W-:-:S04]  /*a690*/  ISETP.NE.U32.AND P0, PT, R18, RZ, PT ;  /* 0x000000ff1200720c */ /* 0x004fc80003f05070 */
[----:B------:R-:W-:Y:S02]  /*a6a0*/  ISETP.NE.AND.EX P0, PT, R19, RZ, PT, P0 ;  /* 0x000000ff1300720c */ /* 0x000fe40003f05300 */
[----:B0-----:R-:W-:-:S05]  /*a6b0*/  I2FP.F32.U32 R4, R24 ;  /* 0x0000001800047245 */ /* 0x001fca0000201000 */
[----:B------:R-:W-:-:S04]  /*a6c0*/  FMUL R4, R4, UR6 ;  /* 0x0000000604047c20 */ /* 0x000fc80008400000 */
[----:B------:R0:W2:Y:S02]  /*a6d0*/  F2I.U32.TRUNC.NTZ R25, R4 ;  /* 0x0000000400197305 */ /* 0x0000a4000020f000 */
[----:B---34-:R-:W-:Y:S05]  /*a6e0*/  @!P0 BRA `(.L_x_231) ;  /* 0x0000000000288947 */ /* 0x018fea0003800000 */
[----:B------:R-:W3:Y:S02]  /*a6f0*/  LDC R5, c[0x0][0x634] ;  /* 0x00018d00ff057b82 */ /* 0x000ee40000000800 */
[----:B---3--:R-:W-:-:S05]  /*a700*/  IADD3 R17, P0, R2, R5, RZ ;  /* 0x0000000502117210 */ /* 0x008fca0007f1e0ff */
[----:B------:R-:W-:-:S04]  /*a710*/  IMAD.X R21, RZ, RZ, R3, P0 ;  /* 0x000000ffff157224 */ /* 0x000fc800000e0603 */
[----:B0-----:R-:W-:-:S04]  /*a720*/  IMAD.WIDE.U32 R4, R21, R18, RZ ;  /* 0x0000001215047225 */ /* 0x001fc800078e00ff */
[----:B------:R-:W-:-:S04]  /*a730*/  IMAD.WIDE.U32 R14, P0, R17, R19, R4 ;  /* 0x00000013110e7225 */ /* 0x000fc80007800004 */
[----:B------:R-:W-:-:S04]  /*a740*/  IMAD.WIDE.U32 R4, R17, R18, RZ ;  /* 0x0000001211047225 */ /* 0x000fc800078e00ff */
[----:B------:R-:W-:Y:S01]  /*a750*/  IMAD.X R17, RZ, RZ, RZ, P0 ;  /* 0x000000ffff117224 */ /* 0x000fe200000e06ff */
[----:B------:R-:W-:Y:S01]  /*a760*/  IADD3 RZ, P0, R5, R14, RZ ;  /* 0x0000000e05ff7210 */ /* 0x000fe20007f1e0ff */
[----:B------:R-:W-:-:S04]  /*a770*/  IMAD.MOV.U32 R16, RZ, RZ, R15 ;  /* 0x000000ffff107224 */ /* 0x000fc800078e000f */
[----:B------:R-:W-:-:S08]  /*a780*/  IMAD.WIDE.U32.X R16, R21, R19, R16, P0 ;  /* 0x0000001315107225 */ /* 0x000fd000000e0410 */
.L_x_231:
[-CC-:B------:R-:W-:Y:S01]  /*a790*/  SHF.R.U64 R20, R16, R6.reuse, R17.reuse ;  /* 0x0000000610147219 */ /* 0x180fe20000001211 */
[----:B------:R-:W3:Y:S01]  /*a7a0*/  LDC.64 R30, c[0x0][0x640] ;  /* 0x00019000ff1e7b82 */ /* 0x000ee20000000a00 */
[----:B0-----:R-:W-:Y:S01]  /*a7b0*/  SHF.R.U32.HI R4, RZ, R6, R17 ;  /* 0x00000006ff047219 */ /* 0x001fe20000011611 */
[----:B--2---:R-:W-:Y:S01]  /*a7c0*/  IMAD.MOV R25, RZ, RZ, -R25 ;  /* 0x000000ffff197224 */ /* 0x004fe200078e0a19 */
[----:B------:R-:W-:Y:S01]  /*a7d0*/  IADD3 R15, P0, RZ, -R20, RZ ;  /* 0x80000014ff0f7210 */ /* 0x000fe20007f1e0ff */
[----:B------:R-:W-:Y:S01]  /*a7e0*/  ULDC UR6, c[0x0][0x154] ;  /* 0x0000550000067ab9 */ /* 0x000fe20000000800 */
[----:B------:R-:W-:Y:S02]  /*a7f0*/  IMAD.MOV.U32 R17, RZ, RZ, 0x1 ;  /* 0x00000001ff117424 */ /* 0x000fe400078e00ff */
[----:B------:R-:W-:Y:S01]  /*a800*/  IMAD R25, R27, R25, R24 ;  /* 0x000000191b197224 */ /* 0x000fe200078e0218 */
[----:B------:R-:W0:Y:S01]  /*a810*/  LDC R14, c[0x0][0x618] ;  /* 0x00018600ff0e7b82 */ /* 0x000e220000000800 */
[----:B------:R-:W-:-:S04]  /*a820*/  IMAD.X R5, RZ, RZ, ~R4, P0 ;  /* 0x000000ffff057224 */ /* 0x000fc800000e0e04 */
[-C--:B-1----:R-:W-:Y:S02]  /*a830*/  IMAD R6, R5, R22.reuse, RZ ;  /* 0x0000001605067224 */ /* 0x082fe400078e02ff */
[C---:B------:R-:W-:Y:S01]  /*a840*/  IMAD.WIDE.U32 R4, R15.reuse, R22, R2 ;  /* 0x000000160f047225 */ /* 0x040fe200078e0002 */
[----:B------:R-:W1:Y:S03]  /*a850*/  LDC R16, c[0x0][0x608] ;  /* 0x00018200ff107b82 */ /* 0x000e660000000800 */
[----:B------:R-:W-:Y:S01]  /*a860*/  IMAD R15, R15, R23, R6 ;  /* 0x000000170f0f7224 */ /* 0x000fe200078e0206 */
[----:B------:R-:W-:-:S03]  /*a870*/  I2FP.F32.U32 R6, R26 ;  /* 0x0000001a00067245 */ /* 0x000fc60000201000 */
[----:B------:R-:W-:Y:S01]  /*a880*/  IMAD.IADD R5, R5, 0x1, R15 ;  /* 0x0000000105057824 */ /* 0x000fe200078e020f */
[----:B------:R-:W2:Y:S01]  /*a890*/  LDC R28, c[0x0][0x658] ;  /* 0x00019600ff1c7b82 */ /* 0x000ea20000000800 */
[----:B---3--:R-:W-:Y:S01]  /*a8a0*/  ISETP.NE.U32.AND P0, PT, R30, RZ, PT ;  /* 0x000000ff1e00720c */ /* 0x008fe20003f05070 */
[----:B------:R-:W-:-:S03]  /*a8b0*/  IMAD.MOV.U32 R15, RZ, RZ, -0x1 ;  /* 0xffffffffff0f7424 */ /* 0x000fc600078e00ff */
[----:B------:R-:W-:-:S03]  /*a8c0*/  ISETP.NE.AND.EX P0, PT, R31, RZ, PT, P0 ;  /* 0x000000ff1f00720c */ /* 0x000fc60003f05300 */
[----:B------:R-:W3:Y:S01]  /*a8d0*/  LDC R23, c[0x0][0x148] ;  /* 0x00005200ff177b82 */ /* 0x000ee20000000800 */
[-CC-:B0-----:R-:W-:Y:S02]  /*a8e0*/  SHF.R.U64 R18, R4, R14.reuse, R5.reuse ;  /* 0x0000000e04127219 */ /* 0x181fe40000001205 */
[----:B------:R-:W-:Y:S01]  /*a8f0*/  SHF.R.U32.HI R5, RZ, R14, R5 ;  /* 0x0000000eff057219 */ /* 0x000fe20000011605 */
[----:B------:R-:W-:-:S04]  /*a900*/  FMUL R14, R6, UR6 ;  /* 0x00000006060e7c20 */ /* 0x000fc80008400000 */
[----:B------:R-:W0:Y:S01]  /*a910*/  LDC R24, c[0x0][0x600] ;  /* 0x00018000ff187b82 */ /* 0x000e220000000800 */
[----:B------:R4:W0:Y:S01]  /*a920*/  F2I.U32.TRUNC.NTZ R21, R14 ;  /* 0x0000000e00157305 */ /* 0x000822000020f000 */
[-CC-:B-1----:R-:W-:Y:S02]  /*a930*/  SHF.R.U64 R6, R18, R16.reuse, R5.reuse ;  /* 0x0000001012067219 */ /* 0x182fe40000001205 */
[----:B------:R-:W-:-:S04]  /*a940*/  SHF.R.U32.HI R5, RZ, R16, R5 ;  /* 0x00000010ff057219 */ /* 0x000fc80000011605 */
[----:B------:R-:W1:Y:S01]  /*a950*/  LDC R29, c[0x0][0x648] ;  /* 0x00019200ff1d7b82 */ /* 0x000e620000000800 */
[-CC-:B--2---:R-:W-:Y:S02]  /*a960*/  SHF.R.U64 R22, R6, R28.reuse, R5.reuse ;  /* 0x0000001c06167219 */ /* 0x184fe40000001205 */
[-C--:B------:R-:W-:Y:S02]  /*a970*/  SHF.L.U32 R15, R15, R28.reuse, RZ ;  /* 0x0000001c0f0f7219 */ /* 0x080fe400000006ff */
[-C--:B------:R-:W-:Y:S01]  /*a980*/  SHF.R.U32.HI R5, RZ, R28.reuse, R5 ;  /* 0x0000001cff057219 */ /* 0x080fe20000011605 */
[----:B------:R-:W-:Y:S01]  /*a990*/  IMAD.MOV.U32 R4, RZ, RZ, R22 ;  /* 0x000000ffff047224 */ /* 0x000fe200078e0016 */
[----:B------:R-:W-:Y:S01]  /*a9a0*/  SHF.L.U32 R28, R17, R28, RZ ;  /* 0x0000001c111c7219 */ /* 0x000fe200000006ff */
[----:B------:R-:W2:Y:S01]  /*a9b0*/  LDC R32, c[0x0][0x638] ;  /* 0x00018e00ff207b82 */ /* 0x000ea20000000800 */
[----:B------:R-:W-:-:S07]  /*a9c0*/  LOP3.LUT R27, RZ, R15, RZ, 0x33, !PT ;  /* 0x0000000fff1b7212 */ /* 0x000fce00078e33ff */
[----:B------:R-:W0:Y:S01]  /*a9d0*/  LDC R33, c[0x0][0x610] ;  /* 0x00018400ff217b82 */ /* 0x000e220000000800 */
[----:B----4-:R-:W-:Y:S05]  /*a9e0*/  @!P0 BRA `(.L_x_232) ;  /* 0x0000000000288947 */ /* 0x010fea0003800000 */
[----:B------:R-:W4:Y:S02]  /*a9f0*/  LDC R17, c[0x0][0x64c] ;  /* 0x00019300ff117b82 */ /* 0x000f240000000800 */
[----:B----4-:R-:W-:-:S05]  /*aa00*/  IADD3 R17, P0, R22, R17, RZ ;  /* 0x0000001116117210 */ /* 0x010fca0007f1e0ff */
        /* <DEDUP_REMOVED lines=8> */
.L_x_232:
[----:B-1----:R-:W-:Y:S01]  /*aa90*/  SHF.R.U64 R4, R4, R29, R5 ;  /* 0x0000001d04047219 */ /* 0x002fe20000001205 */
[----:B0-----:R-:W-:Y:S01]  /*aaa0*/  VIADD R17, R24, 0xffffffff ;  /* 0xffffffff18117836 */ /* 0x001fe20000000000 */
[----:B------:R-:W-:Y:S01]  /*aab0*/  LOP3.LUT R15, R6, R27, RZ, 0xc0, !PT ;  /* 0x0000001b060f7212 */ /* 0x000fe200078ec0ff */
[----:B------:R-:W-:Y:S02]  /*aac0*/  IMAD.MOV R21, RZ, RZ, -R21 ;  /* 0x000000ffff157224 */ /* 0x000fe400078e0a15 */
[----:B------:R-:W-:Y:S02]  /*aad0*/  IMAD.MOV R5, RZ, RZ, -R4 ;  /* 0x000000ffff057224 */ /* 0x000fe400078e0a04 */
[----:B------:R-:W-:Y:S01]  /*aae0*/  IMAD R6, R28, R4, R15 ;  /* 0x000000041c067224 */ /* 0x000fe200078e020f */
[----:B------:R-:W-:Y:S01]  /*aaf0*/  LOP3.LUT R15, R18, R17, RZ, 0xc0, !PT ;  /* 0x00000011120f7212 */ /* 0x000fe200078ec0ff */
[----:B---3--:R-:W-:Y:S02]  /*ab00*/  @P2 IMAD R25, R23, R21, R26 ;  /* 0x0000001517192224 */ /* 0x008fe400078e021a */
[----:B--2---:R-:W-:-:S02]  /*ab10*/  IMAD R4, R5, R32, R22 ;  /* 0x0000002005047224 */ /* 0x004fc400078e0216 */
[----:B------:R-:W-:Y:S02]  /*ab20*/  IMAD R6, R6, R33, R25 ;  /* 0x0000002106067224 */ /* 0x000fe400078e0219 */
[----:B------:R-:W-:Y:S02]  /*ab30*/  IMAD R15, R4, R24, R15 ;  /* 0x00000018040f7224 */ /* 0x000fe400078e020f */
[----:B------:R-:W-:Y:S02]  /*ab40*/  IMAD.MOV.U32 R14, RZ, RZ, 0x1 ;  /* 0x00000001ff0e7424 */ /* 0x000fe400078e00ff */
[----:B------:R-:W-:Y:S01]  /*ab50*/  IMAD.MOV.U32 R4, RZ, RZ, R20 ;  /* 0x000000ffff047224 */ /* 0x000fe200078e0014 */
[----:B------:R-:W-:Y:S02]  /*ab60*/  SEL R5, R15, R6, !P2 ;  /* 0x000000060f057207 */ /* 0x000fe40005000000 */
[----:B------:R-:W-:-:S07]  /*ab70*/  SEL R6, R6, R15, !P2 ;  /* 0x0000000f06067207 */ /* 0x000fce0005000000 */
.L_x_230:
[----:B------:R-:W-:Y:S02]  /*ab80*/  LOP3.LUT P0, RZ, R14, 0xff, RZ, 0xc0, !PT ;  /* 0x000000ff0eff7812 */ /* 0x000fe4000780c0ff */
[----:B------:R-:W-:-:S11]  /*ab90*/  LOP3.LUT R219, R219, 0x1, RZ, 0x3c, !PT ;  /* 0x00000001dbdb7812 */ /* 0x000fd600078e3cff */
[----:B------:R-:W-:Y:S05]  /*aba0*/  @P0 BRA `(.L_x_233) ;  /* 0xffffff68002c0947 */ /* 0x000fea000383ffff */
[----:B------:R-:W-:Y:S05]  /*abb0*/  EXIT ;  /* 0x000000000000794d */ /* 0x000fea0003800000 */
.L_x_13:
[----:B------:R-:W-:-:S08]  /*abc0*/  ISETP.NE.AND P0, PT, R12, RZ, PT ;  /* 0x000000ff0c00720c */ /* 0x000fd00003f05270 */
[----:B-----5:R-:W0:-:S00]  /*abd0*/  USETMAXREG.DEALLOC.CTAPOOL 0x28 ;  /* 0x00000028000079c8 */ /* 0x020e0000080e0500 */
[----:B------:R-:W-:Y:S05]  /*abe0*/  @P0 EXIT ;  /* 0x000000000000094d */ /* 0x000fea0003800000 */
[----:B0-----:R-:W-:Y:S01]  /*abf0*/  LOP3.LUT P0, RZ, R15, 0xff, RZ, 0xc0, !PT ;  /* 0x000000ff0fff7812 */ /* 0x001fe2000780c0ff */
[----:B------:R-:W-:Y:S02]  /*ac00*/  IMAD.MOV.U32 R12, RZ, RZ, 0x1 ;  /* 0x00000001ff0c7424 */ /* 0x000fe400078e00ff */
[----:B------:R-:W-:-:S10]  /*ac10*/  IMAD.MOV.U32 R15, RZ, RZ, RZ ;  /* 0x000000ffff0f7224 */ /* 0x000fd400078e00ff */
[----:B------:R-:W-:Y:S05]  /*ac20*/  @!P0 BRA `(.L_x_234) ;  /* 0x0000000c00108947 */ /* 0x000fea0003800000 */
[----:B------:R-:W-:Y:S01]  /*ac30*/  LOP3.LUT P0, RZ, R14, 0x1f, RZ, 0xc0, !PT ;  /* 0x0000001f0eff7812 */ /* 0x000fe2000780c0ff */
[----:B------:R-:W-:Y:S01]  /*ac40*/  ULDC UR5, c[0x0][0x658] ;  /* 0x0001960000057ab9 */ /* 0x000fe20000000800 */
[----:B------:R-:W-:Y:S01]  /*ac50*/  UMOV UR6, 0xffffffff ;  /* 0xffffffff00067882 */ /* 0x000fe20000000000 */
[----:B------:R-:W-:Y:S01]  /*ac60*/  BSSY B0, `(.L_x_234) ;  /* 0x00000c0000007945 */ /* 0x000fe20003800000 */
[----:B------:R-:W-:Y:S01]  /*ac70*/  USHF.L.U32 UR6, UR6, UR5, URZ ;  /* 0x0000000506067299 */ /* 0x000fe2000800063f */
[C---:B------:R-:W-:Y:S01]  /*ac80*/  ISETP.NE.AND P3, PT, R13.reuse, RZ, PT ;  /* 0x000000ff0d00720c */ /* 0x040fe20003f65270 */
[----:B------:R-:W-:Y:S01]  /*ac90*/  IMAD.MOV.U32 R14, RZ, RZ, 0x1 ;  /* 0x00000001ff0e7424 */ /* 0x000fe200078e00ff */
[----:B------:R-:W-:Y:S01]  /*aca0*/  ISETP.NE.OR P0, PT, R13, RZ, !P0 ;  /* 0x000000ff0d00720c */ /* 0x000fe20004705670 */
[----:B------:R-:W-:Y:S01]  /*acb0*/  IMAD.MOV.U32 R12, RZ, RZ, 0x1 ;  /* 0x00000001ff0c7424 */ /* 0x000fe200078e00ff */
[----:B------:R-:W-:Y:S01]  /*acc0*/  LOP3.LUT R13, R7, 0x2, RZ, 0xfc, !PT ;  /* 0x00000002070d7812 */ /* 0x000fe200078efcff */
[----:B------:R-:W-:Y:S01]  /*acd0*/  IMAD.MOV.U32 R15, RZ, RZ, RZ ;  /* 0x000000ffff0f7224 */ /* 0x000fe200078e00ff */
[----:B------:R-:W-:Y:S01]  /*ace0*/  ULDC UR4, c[0x0][0x600] ;  /* 0x0001800000047ab9 */ /* 0x000fe20000000800 */
[----:B------:R-:W-:Y:S01]  /*acf0*/  UMOV UR7, 0x1 ;  /* 0x0000000100077882 */ /* 0x000fe20000000000 */
[----:B------:R-:W-:-:S02]  /*ad00*/  UIADD3 UR22, UR13, 0x1, URZ ;  /* 0x000000010d167890 */ /* 0x000fc4000fffe03f */
[----:B------:R-:W-:Y:S02]  /*ad10*/  UIADD3 UR16, UR4, -0x1, URZ ;  /* 0xffffffff04107890 */ /* 0x000fe4000fffe03f */
[----:B------:R-:W-:Y:S02]  /*ad20*/  USHF.L.U32 UR18, UR7, UR5, URZ ;  /* 0x0000000507127299 */ /* 0x000fe4000800063f */
[----:B------:R-:W-:Y:S01]  /*ad30*/  ULOP3.LUT UR17, URZ, UR6, URZ, 0x33, !UPT ;  /* 0x000000063f117292 */ /* 0x000fe2000f8e333f */
[----:B------:R-:W-:-:S11]  /*ad40*/  ULDC.64 UR20, c[0x0][0x198] ;  /* 0x0000660000147ab9 */ /* 0x000fd60000000a00 */
.L_x_246:
[----:B------:R-:W-:-:S03]  /*ad50*/  UMOV UR4, 0xffffffff ;  /* 0xffffffff00047882 */ /* 0x000fc60000000000 */
[----:B------:R-:W-:Y:S05]  /*ad60*/  BRA.DIV UR4, `(.L_x_235) ;  /* 0x00000012044c7947 */ /* 0x000fea000b800000 */
[----:B------:R-:W-:-:S13]  /*ad70*/  ELECT P1, URZ, PT ;  /* 0x00000000003f782f */ /* 0x000fda0003820000 */
.L_x_262:
[----:B------:R-:W0:Y:S01]  /*ad80*/  LDC R10, c[0x0][0x28c] ;  /* 0x0000a300ff0a7b82 */ /* 0x000e220000000800 */
[----:B------:R-:W-:Y:S01]  /*ad90*/  BSSY B1, `(.L_x_236) ;  /* 0x0000037000017945 */ /* 0x000fe20003800000 */
[----:B0-----:R-:W-:-:S13]  /*ada0*/  ISETP.LT.OR P1, PT, R10, 0x1, !P1 ;  /* 0x000000010a00780c */ /* 0x001fda0004f21670 */
[----:B------:R-:W-:Y:S05]  /*adb0*/  @P1 BRA `(.L_x_237) ;  /* 0x0000000000d01947 */ /* 0x000fea0003800000 */
[----:B------:R-:W-:Y:S02]  /*adc0*/  IMAD R16, R5, 0xc0, RZ ;  /* 0x000000c005107824 */ /* 0x000fe400078e02ff */
[----:B------:R-:W-:Y:S02]  /*add0*/  IMAD.SHL.U32 R17, R6, 0x40, RZ ;  /* 0x0000004006117824 */ /* 0x000fe400078e00ff */
[----:B------:R-:W-:Y:S02]  /*ade0*/  IMAD.MOV.U32 R18, RZ, RZ, RZ ;  /* 0x000000ffff127224 */ /* 0x000fe400078e00ff */
[----:B------:R-:W-:Y:S02]  /*adf0*/  IMAD.U32 R20, RZ, RZ, UR22 ;  /* 0x00000016ff147e24 */ /* 0x000fe4000f8e00ff */
[----:B------:R-:W-:Y:S02]  /*ae00*/  IMAD.MOV.U32 R5, RZ, RZ, R12 ;  /* 0x000000ffff057224 */ /* 0x000fe400078e000c */
[----:B------:R-:W-:-:S07]  /*ae10*/  IMAD.MOV.U32 R6, RZ, RZ, R15 ;  /* 0x000000ffff067224 */ /* 0x000fce00078e000f */
.L_x_241:
[----:B------:R-:W0:Y:S01]  /*ae20*/  S2R R11, SR_CgaCtaId ;  /* 0x00000000000b7919 */ /* 0x000e220000008800 */
[----:B------:R-:W-:-:S04]  /*ae30*/  MOV R10, 0x400 ;  /* 0x00000400000a7802 */ /* 0x000fc80000000f00 */
[----:B0-----:R-:W-:Y:S02]  /*ae40*/  LEA R21, R11, R10, 0x18 ;  /* 0x0000000a0b157211 */ /* 0x001fe400078ec0ff */
[----:B------:R-:W-:Y:S01]  /*ae50*/  SHF.L.U32 R10, R5, 0x1f, RZ ;  /* 0x0000001f050a7819 */ /* 0x000fe200000006ff */
[----:B------:R-:W0:Y:S02]  /*ae60*/  @!P3 LDC R11, c[0x0][0x500] ;  /* 0x00014000ff0bbb82 */ /* 0x000e240000000800 */
[----:B------:R-:W-:-:S04]  /*ae70*/  IMAD R19, R6, 0x8, R21 ;  /* 0x0000000806137824 */ /* 0x000fc800078e0215 */
[----:B------:R-:W1:Y:S02]  /*ae80*/  SYNCS.PHASECHK.TRANS64.TRYWAIT P1, [R19+URZ+0x38], R10 ;  /* 0x0000380a130075a7 */ /* 0x000e64000802017f */
[----:B-1----:R-:W-:Y:S05]  /*ae90*/  @!P1 BRA `(.L_x_238) ;  /* 0x0000001000209947 */ /* 0x002fea0003800000 */
.L_x_263:
[----:B-1----:R-:W-:Y:S01]  /*aea0*/  PRMT R10, R13, 0x9910, RZ ;  /* 0x000099100d0a7816 */ /* 0x002fe200000000ff */
[----:B0-----:R0:W-:Y:S03]  /*aeb0*/  @!P3 SYNCS.ARRIVE.TRANS64 RZ, [R19+URZ], R11 ;  /* 0x0000000b13ffb9a7 */ /* 0x0011e6000800003f */
[----:B------:R-:W-:-:S13]  /*aec0*/  ISETP.NE.AND P1, PT, R10, 0x2, PT ;  /* 0x000000020a00780c */ /* 0x000fda0003f25270 */
[----:B0-----:R-:W-:Y:S05]  /*aed0*/  @P1 BRA `(.L_x_239) ;  /* 0x0000000000041947 */ /* 0x001fea0003800000 */
[----:B------:R-:W-:Y:S01]  /*aee0*/  BPT.TRAP 0x1 ;  /* 0x000000040000795c */ /* 0x000fe20000300000 */
.L_x_239:
[----:B------:R-:W-:Y:S05]  /*aef0*/  @P0 BRA `(.L_x_240) ;  /* 0x0000000000040947 */ /* 0x000fea0003800000 */
[----:B------:R-:W-:Y:S01]  /*af00*/  BPT.TRAP 0x1 ;  /* 0x000000040000795c */ /* 0x000fe20000300000 */
.L_x_240:
[C-C-:B------:R-:W-:Y:S01]  /*af10*/  IMAD R10, R6.reuse, 0x2000, R21.reuse ;  /* 0x00002000060a7824 */ /* 0x140fe200078e0215 */
[----:B------:R-:W-:Y:S01]  /*af20*/  R2UR UR9, R19 ;  /* 0x00000000130972ca */ /* 0x000fe200000e0000 */
[----:B------:R-:W-:Y:S01]  /*af30*/  IMAD R21, R6, 0x6000, R21 ;  /* 0x0000600006157824 */ /* 0x000fe200078e0215 */
[----:B------:R-:W-:Y:S01]  /*af40*/  UIADD3 UR4, UP0, UR20, 0xf0, URZ ;  /* 0x000000f014047890 */ /* 0x000fe2000ff1e03f */
[----:B------:R-:W-:Y:S01]  /*af50*/  VIADD R20, R20, 0xffffffff ;  /* 0xffffffff14147836 */ /* 0x000fe20000000000 */
[----:B------:R-:W-:Y:S01]  /*af60*/  R2UR UR5, R10 ;  /* 0x000000000a0572ca */ /* 0x000fe200000e0000 */
[----:B------:R-:W-:Y:S01]  /*af70*/  UIADD3 UR24, UP1, UR20, 0x1f0, URZ ;  /* 0x000001f014187890 */ /* 0x000fe2000ff3e03f */
[----:B------:R-:W-:Y:S01]  /*af80*/  R2UR UR8, R21 ;  /* 0x00000000150872ca */ /* 0x000fe200000e0000 */
[----:B------:R-:W-:Y:S01]  /*af90*/  VIADD R6, R6, 0x1 ;  /* 0x0000000106067836 */ /* 0x000fe20000000000 */
[----:B------:R-:W-:Y:S01]  /*afa0*/  R2UR UR11, R17 ;  /* 0x00000000110b72ca */ /* 0x000fe200000e0000 */
[----:B------:R-:W-:Y:S01]  /*afb0*/  UIADD3.X UR25, URZ, UR21, URZ, UP1, !UPT ;  /* 0x000000153f197290 */ /* 0x000fe20008ffe43f */
[----:B------:R-:W-:Y:S01]  /*afc0*/  R2UR UR10, R18 ;  /* 0x00000000120a72ca */ /* 0x000fe200000e0000 */
[----:B------:R-:W-:Y:S01]  /*afd0*/  UMOV UR6, 0x0 ;  /* 0x0000000000067882 */ /* 0x000fe20000000000 */
[----:B------:R-:W-:Y:S01]  /*afe0*/  R2UR UR12, R4 ;  /* 0x00000000040c72ca */ /* 0x000fe200000e0000 */
[----:B------:R-:W-:Y:S01]  /*aff0*/  UMOV UR7, 0x10000000 ;  /* 0x1000000000077882 */ /* 0x000fe20000000000 */
[----:B------:R-:W-:Y:S01]  /*b000*/  R2UR UR19, R16 ;  /* 0x00000000101372ca */ /* 0x000fe200000e0000 */
[----:B------:R-:W-:Y:S01]  /*b010*/  VIADD R18, R18, 0x80 ;  /* 0x0000008012127836 */ /* 0x000fe20000000000 */
[----:B------:R-:W-:Y:S01]  /*b020*/  ISETP.GT.AND P4, PT, R20, 0x1, PT ;  /* 0x000000011400780c */ /* 0x000fe20003f84270 */
[----:B------:R-:W-:Y:S01]  /*b030*/  UIADD3 UR14, UR5, 0x180, URZ ;  /* 0x00000180050e7890 */ /* 0x000fe2000fffe03f */
[----:B------:R-:W-:Y:S01]  /*b040*/  ISETP.NE.AND P1, PT, R6, 0x7, PT ;  /* 0x000000070600780c */ /* 0x000fe20003f25270 */
[----:B------:R-:W-:-:S02]  /*b050*/  UIADD3.X UR5, URZ, UR21, URZ, UP0, !UPT ;  /* 0x000000153f057290 */ /* 0x000fc400087fe43f */
[----:B------:R-:W-:Y:S01]  /*b060*/  UIADD3 UR15, UR8, 0xe180, URZ ;  /* 0x0000e180080f7890 */ /* 0x000fe2000fffe03f */
[----:B------:R-:W-:Y:S02]  /*b070*/  SEL R10, RZ, 0x1, P1 ;  /* 0x00000001ff0a7807 */ /* 0x000fe40000800000 */
[----:B------:R-:W-:Y:S01]  /*b080*/  UMOV UR8, UR14 ;  /* 0x0000000e00087c82 */ /* 0x000fe20008000000 */
[----:B------:R-:W-:Y:S02]  /*b090*/  SEL R6, R6, RZ, P1 ;  /* 0x000000ff06067207 */ /* 0x000fe40000800000 */
[----:B------:R-:W-:Y:S01]  /*b0a0*/  LOP3.LUT R5, R5, R10, RZ, 0x3c, !PT ;  /* 0x0000000a05057212 */ /* 0x000fe200078e3cff */
[----:B------:R0:W-:Y:S02]  /*b0b0*/  UTMALDG.3D [UR8], [UR4], desc[UR6] ;  /* 0x00000608040075b4 */ /* 0x0001e40008011000 */
[----:B0-----:R-:W-:Y:S01]  /*b0c0*/  UMOV UR8, UR15 ;  /* 0x0000000f00087c82 */ /* 0x001fe20008000000 */
[----:B------:R-:W-:-:S02]  /*b0d0*/  UMOV UR11, UR19 ;  /* 0x00000013000b7c82 */ /* 0x000fc40008000000 */
[----:B------:R0:W-:Y:S02]  /*b0e0*/  UTMALDG.3D [UR8], [UR24], desc[UR6] ;  /* 0x00000608180075b4 */ /* 0x0001e40008011000 */
[----:B0-----:R-:W-:Y:S05]  /*b0f0*/  @P4 BRA `(.L_x_241) ;  /* 0xfffffffc00484947 */ /* 0x001fea000383ffff */
.L_x_237:
[----:B------:R-:W-:Y:S05]  /*b100*/  BSYNC B1 ;  /* 0x0000000000017941 */ /* 0x000fea0003800000 */
.L_x_236:
[----:B------:R-:W-:Y:S01]  /*b110*/  LOP3.LUT P5, RZ, R14, 0xff, RZ, 0xc0, !PT ;  /* 0x000000ff0eff7812 */ /* 0x000fe200078ac0ff */
[----:B------:R-:W-:Y:S01]  /*b120*/  VIADD R6, R15, UR13 ;  /* 0x0000000d0f067c36 */ /* 0x000fe20008000000 */
[----:B------:R-:W-:Y:S02]  /*b130*/  UISETP.GE.U32.AND UP0, UPT, UR13, 0x7, UPT ;  /* 0x000000070d00788c */ /* 0x000fe4000bf06070 */
[----:B------:R-:W-:Y:S01]  /*b140*/  IMAD.U32 R14, RZ, RZ, UR13 ;  /* 0x0000000dff0e7e24 */ /* 0x000fe2000f8e00ff */
[----:B------:R-:W-:Y:S01]  /*b150*/  ULDC.64 UR4, c[0x0][0x650] ;  /* 0x0001940000047ab9 */ /* 0x000fe20000000a00 */
[C---:B------:R-:W-:Y:S01]  /*b160*/  IMAD.WIDE.U32 R4, R6.reuse, 0x24924925, RZ ;  /* 0x2492492506047825 */ /* 0x040fe200078e00ff */
[C---:B------:R-:W-:Y:S01]  /*b170*/  ISETP.GT.U32.AND P1, PT, R6.reuse, 0x6, PT ;  /* 0x000000060600780c */ /* 0x040fe20003f24070 */
[----:B------:R-:W-:Y:S01]  /*b180*/  BSSY B1, `(.L_x_242) ;  /* 0x000006b000017945 */ /* 0x000fe20003800000 */
[----:B------:R-:W-:Y:S01]  /*b190*/  PLOP3.LUT P4, PT, PT, PT, UP0, 0x80, 0x0 ;  /* 0x000000000000781c */ /* 0x000fe20003f8f008 */
[----:B------:R-:W-:Y:S01]  /*b1a0*/  IMAD.IADD R4, R6, 0x1, -R5 ;  /* 0x0000000106047824 */ /* 0x000fe200078e0a05 */
[----:B------:R-:W-:-:S02]  /*b1b0*/  ISETP.LT.U32.AND P1, PT, R14, 0x7, P1 ;  /* 0x000000070e00780c */ /* 0x000fc40000f21070 */
[----:B------:R-:W-:Y:S01]  /*b1c0*/  PRMT R14, RZ, 0x7610, R14 ;  /* 0x00007610ff0e7816 */ /* 0x000fe2000000000e */
[----:B------:R-:W0:Y:S01]  /*b1d0*/  @P5 S2R R11, SR_CgaCtaId ;  /* 0x00000000000b5919 */ /* 0x000e220000008800 */
[----:B------:R-:W-:Y:S02]  /*b1e0*/  @P5 MOV R10, 0x400 ;  /* 0x00000400000a5802 */ /* 0x000fe40000000f00 */
[----:B------:R-:W-:Y:S01]  /*b1f0*/  LEA.HI R4, R4, R5, RZ, 0x1f ;  /* 0x0000000504047211 */ /* 0x000fe200078ff8ff */
[----:B------:R-:W-:-:S03]  /*b200*/  IMAD.MOV.U32 R5, RZ, RZ, -0x1 ;  /* 0xffffffffff057424 */ /* 0x000fc600078e00ff */
[----:B------:R-:W-:Y:S01]  /*b210*/  SHF.R.U32.HI R15, RZ, 0x2, R4 ;  /* 0x00000002ff0f7819 */ /* 0x000fe20000011604 */
[----:B------:R-:W-:Y:S01]  /*b220*/  IMAD.MOV.U32 R4, RZ, RZ, -0x1 ;  /* 0xffffffffff047424 */ /* 0x000fe200078e00ff */
[----:B0-----:R-:W-:Y:S02]  /*b230*/  @P5 LEA R10, R11, R10, 0x18 ;  /* 0x0000000a0b0a5211 */ /* 0x001fe400078ec0ff */
[----:B------:R-:W-:Y:S02]  /*b240*/  SEL R11, RZ, 0x1, !P1 ;  /* 0x00000001ff0b7807 */ /* 0x000fe40004800000 */
[----:B------:R-:W-:Y:S01]  /*b250*/  IADD3 R2, P1, R2, R8, RZ ;  /* 0x0000000802027210 */ /* 0x000fe20007f3e0ff */
[----:B------:R0:W-:Y:S01]  /*b260*/  @P5 SYNCS.ARRIVE.TRANS64.A1T0 RZ, [R10+URZ+0xa8], RZ ;  /* 0x0000a8ff0aff59a7 */ /* 0x0001e2000810003f */
[----:B------:R-:W-:-:S03]  /*b270*/  LOP3.LUT R12, R12, R11, RZ, 0x3c, !PT ;  /* 0x0000000b0c0c7212 */ /* 0x000fc600078e3cff */
[----:B------:R-:W-:Y:S01]  /*b280*/  IMAD.X R3, R3, 0x1, R0, P1 ;  /* 0x0000000103037824 */ /* 0x000fe200008e0600 */
[----:B------:R-:W-:Y:S02]  /*b290*/  ISETP.GE.U32.AND P1, PT, R2, UR4, PT ;  /* 0x0000000402007c0c */ /* 0x000fe4000bf26070 */
[----:B------:R-:W-:Y:S01]  /*b2a0*/  @P4 LOP3.LUT R12, R12, 0x1, R15, 0x78, !PT ;  /* 0x000000010c0c4812 */ /* 0x000fe200078e780f */
[----:B------:R-:W-:Y:S01]  /*b2b0*/  IMAD R15, R15, -0x7, R6 ;  /* 0xfffffff90f0f7824 */ /* 0x000fe200078e0206 */
[----:B------:R-:W-:Y:S01]  /*b2c0*/  ISETP.GE.U32.AND.EX P1, PT, R3, UR5, PT, P1 ;  /* 0x0000000503007c0c */ /* 0x000fe2000bf26110 */
[----:B------:R-:W-:Y:S01]  /*b2d0*/  IMAD.MOV.U32 R6, RZ, RZ, -0x1 ;  /* 0xffffffffff067424 */ /* 0x000fe200078e00ff */
[----:B0-----:R-:W-:-:S11]  /*b2e0*/  PRMT R10, RZ, 0x7610, R10 ;  /* 0x00007610ff0a7816 */ /* 0x001fd6000000000a */
[----:B------:R-:W-:Y:S05]  /*b2f0*/  @P1 BRA `(.L_x_243) ;  /* 0x00000004004c1947 */ /* 0x000fea0003800000 */
[----:B------:R-:W0:Y:S01]  /*b300*/  S2R R17, SR_CTAID.X ;  /* 0x0000000000117919 */ /* 0x000e220000002500 */
[----:B------:R-:W-:Y:S01]  /*b310*/  ULDC.64 UR4, c[0x0][0x628] ;  /* 0x00018a0000047ab9 */ /* 0x000fe20000000a00 */
[----:B------:R-:W1:Y:S01]  /*b320*/  LDC R18, c[0x0][0x144] ;  /* 0x00005100ff127b82 */ /* 0x000e620000000800 */
[----:B------:R-:W-:Y:S01]  /*b330*/  ISETP.NE.U32.AND P1, PT, RZ, UR4, PT ;  /* 0x00000004ff007c0c */ /* 0x000fe2000bf25070 */
[----:B------:R-:W2:Y:S01]  /*b340*/  S2R R6, SR_CTAID.Y ;  /* 0x0000000000067919 */ /* 0x000ea20000002600 */
[----:B------:R-:W-:Y:S01]  /*b350*/  ULDC UR6, c[0x0][0x150] ;  /* 0x0000540000067ab9 */ /* 0x000fe20000000800 */
[----:B------:R-:W-:Y:S01]  /*b360*/  ULDC UR7, c[0x0][0x630] ;  /* 0x00018c0000077ab9 */ /* 0x000fe20000000800 */
[----:B------:R-:W-:Y:S01]  /*b370*/  ISETP.NE.AND.EX P1, PT, RZ, UR5, PT, P1 ;  /* 0x00000005ff007c0c */ /* 0x000fe2000bf25310 */
[----:B------:R-:W-:Y:S01]  /*b380*/  IMAD.MOV.U32 R4, RZ, RZ, R2 ;  /* 0x000000ffff047224 */ /* 0x000fe200078e0002 */
[----:B0-----:R-:W-:-:S05]  /*b390*/  I2FP.F32.U32 R5, R17 ;  /* 0x0000001100057245 */ /* 0x001fca0000201000 */
[----:B------:R-:W-:Y:S01]  /*b3a0*/  FMUL R20, R5, UR6 ;  /* 0x0000000605147c20 */ /* 0x000fe20008400000 */
[----:B------:R-:W-:-:S05]  /*b3b0*/  IMAD.MOV.U32 R5, RZ, RZ, R3 ;  /* 0x000000ffff057224 */ /* 0x000fca00078e0003 */
[----:B--2---:R-:W-:Y:S05]  /*b3c0*/  @!P1 BRA `(.L_x_244) ;  /* 0x0000000000289947 */ /* 0x004fea0003800000 */
[----:B------:R-:W-:Y:S02]  /*b3d0*/  ULDC UR6, c[0x0][0x634] ;  /* 0x00018d0000067ab9 */ /* 0x000fe40000000800 */
[----:B------:R-:W-:-:S05]  /*b3e0*/  IADD3 R5, P1, R2, UR6, RZ ;  /* 0x0000000602057c10 */ /* 0x000fca000ff3e0ff */
[----:B------:R-:W-:-:S04]  /*b3f0*/  IMAD.X R19, RZ, RZ, R3, P1 ;  /* 0x000000ffff137224 */ /* 0x000fc800008e0603 */
[----:B------:R-:W-:-:S04]  /*b400*/  IMAD.WIDE.U32 R10, R19, UR4, RZ ;  /* 0x00000004130a7c25 */ /* 0x000fc8000f8e00ff */
[----:B------:R-:W-:-:S04]  /*b410*/  IMAD.WIDE.U32 R10, P1, R5, UR5, R10 ;  /* 0x00000005050a7c25 */ /* 0x000fc8000f82000a */
[----:B------:R-:W-:-:S04]  /*b420*/  IMAD.WIDE.U32 R4, R5, UR4, RZ ;  /* 0x0000000405047c25 */ /* 0x000fc8000f8e00ff */
[----:B------:R-:W-:Y:S01]  /*b430*/  IMAD.MOV.U32 R4, RZ, RZ, R11 ;  /* 0x000000ffff047224 */ /* 0x000fe200078e000b */
[----:B------:R-:W-:Y:S01]  /*b440*/  IADD3 RZ, P4, R5, R10, RZ ;  /* 0x0000000a05ff7210 */ /* 0x000fe20007f9e0ff */
[----:B------:R-:W-:-:S04]  /*b450*/  IMAD.X R5, RZ, RZ, RZ, P1 ;  /* 0x000000ffff057224 */ /* 0x000fc800008e06ff */
[----:B------:R-:W-:-:S08]  /*b460*/  IMAD.WIDE.U32.X R4, R19, UR5, R4, P4 ;  /* 0x0000000513047c25 */ /* 0x000fd0000a0e0404 */
.L_x_244:
[--C-:B------:R-:W-:Y:S01]  /*b470*/  SHF.R.U64 R16, R4, UR7, R5.reuse ;  /* 0x0000000704107c19 */ /* 0x100fe20008001205 */
[----:B------:R-:W0:Y:S01]  /*b480*/  F2I.U32.TRUNC.NTZ R20, R20 ;  /* 0x0000001400147305 */ /* 0x000e22000020f000 */
[----:B------:R-:W-:Y:S01]  /*b490*/  SHF.R.U32.HI R4, RZ, UR7, R5 ;  /* 0x00000007ff047c19 */ /* 0x000fe20008011605 */
[----:B------:R-:W-:Y:S01]  /*b4a0*/  ULDC.64 UR4, c[0x0][0x620] ;  /* 0x0001880000047ab9 */ /* 0x000fe20000000a00 */
[----:B------:R-:W-:Y:S01]  /*b4b0*/  IADD3 R11, P1, RZ, -R16, RZ ;  /* 0x80000010ff0b7210 */ /* 0x000fe20007f3e0ff */
[----:B------:R-:W-:Y:S01]  /*b4c0*/  ULDC.64 UR6, c[0x0][0x640] ;  /* 0x0001900000067ab9 */ /* 0x000fe20000000a00 */
[----:B------:R-:W2:Y:S03]  /*b4d0*/  LDC R21, c[0x0][0x148] ;  /* 0x00005200ff157b82 */ /* 0x000ea60000000800 */
[----:B------:R-:W-:Y:S01]  /*b4e0*/  IMAD.X R4, RZ, RZ, ~R4, P1 ;  /* 0x000000ffff047224 */ /* 0x000fe200008e0e04 */
[----:B------:R-:W-:-:S03]  /*b4f0*/  ISETP.NE.U32.AND P1, PT, RZ, UR6, PT ;  /* 0x00000006ff007c0c */ /* 0x000fc6000bf25070 */
[----:B------:R-:W-:Y:S01]  /*b500*/  IMAD R10, R4, UR4, RZ ;  /* 0x00000004040a7c24 */ /* 0x000fe2000f8e02ff */
[----:B------:R-:W-:Y:S01]  /*b510*/  ISETP.NE.AND.EX P1, PT, RZ, UR7, PT, P1 ;  /* 0x00000007ff007c0c */ /* 0x000fe2000bf25310 */
[----:B------:R-:W-:Y:S01]  /*b520*/  IMAD.WIDE.U32 R4, R11, UR4, R2 ;  /* 0x000000040b047c25 */ /* 0x000fe2000f8e0002 */
[----:B------:R-:W-:-:S03]  /*b530*/  ULDC UR4, c[0x0][0x618] ;  /* 0x0001860000047ab9 */ /* 0x000fc60000000800 */
[----:B------:R-:W-:Y:S01]  /*b540*/  IMAD R11, R11, UR5, R10 ;  /* 0x000000050b0b7c24 */ /* 0x000fe2000f8e020a */
[----:B------:R-:W-:Y:S01]  /*b550*/  ULDC UR5, c[0x0][0x154] ;  /* 0x0000550000057ab9 */ /* 0x000fe20000000800 */
[----:B0-----:R-:W-:Y:S02]  /*b560*/  IMAD.MOV R10, RZ, RZ, -R20 ;  /* 0x000000ffff0a7224 */ /* 0x001fe400078e0a14 */
[----:B------:R-:W-:Y:S02]  /*b570*/  IMAD.IADD R5, R5, 0x1, R11 ;  /* 0x0000000105057824 */ /* 0x000fe400078e020b */
[----:B-1----:R-:W-:Y:S01]  /*b580*/  IMAD R17, R18, R10, R17 ;  /* 0x0000000a12117224 */ /* 0x002fe200078e0211 */
[----:B------:R-:W-:Y:S02]  /*b590*/  I2FP.F32.U32 R10, R6 ;  /* 0x00000006000a7245 */ /* 0x000fe40000201000 */
[--C-:B------:R-:W-:Y:S02]  /*b5a0*/  SHF.R.U64 R18, R4, UR4, R5.reuse ;  /* 0x0000000404127c19 */ /* 0x100fe40008001205 */
[----:B------:R-:W-:Y:S01]  /*b5b0*/  SHF.R.U32.HI R5, RZ, UR4, R5 ;  /* 0x00000004ff057c19 */ /* 0x000fe20008011605 */
[----:B------:R-:W-:Y:S01]  /*b5c0*/  FMUL R10, R10, UR5 ;  /* 0x000000050a0a7c20 */ /* 0x000fe20008400000 */
[----:B------:R-:W-:-:S02]  /*b5d0*/  ULDC UR4, c[0x0][0x608] ;  /* 0x0001820000047ab9 */ /* 0x000fc40000000800 */
[--C-:B------:R-:W-:Y:S01]  /*b5e0*/  SHF.R.U64 R20, R18, UR4, R5.reuse ;  /* 0x0000000412147c19 */ /* 0x100fe20008001205 */
[----:B------:R0:W1:Y:S01]  /*b5f0*/  F2I.U32.TRUNC.NTZ R22, R10 ;  /* 0x0000000a00167305 */ /* 0x000062000020f000 */
[----:B------:R-:W-:Y:S01]  /*b600*/  SHF.R.U32.HI R5, RZ, UR4, R5 ;  /* 0x00000004ff057c19 */ /* 0x000fe20008011605 */
[----:B------:R-:W-:-:S03]  /*b610*/  ULDC UR4, c[0x0][0x658] ;  /* 0x0001960000047ab9 */ /* 0x000fc60000000800 */
[--C-:B------:R-:W-:Y:S02]  /*b620*/  SHF.R.U64 R19, R20, UR4, R5.reuse ;  /* 0x0000000414137c19 */ /* 0x100fe40008001205 */
[----:B------:R-:W-:-:S03]  /*b630*/  SHF.R.U32.HI R23, RZ, UR4, R5 ;  /* 0x00000004ff177c19 */ /* 0x000fc60008011605 */
[----:B------:R-:W-:Y:S02]  /*b640*/  IMAD.MOV.U32 R4, RZ, RZ, R19 ;  /* 0x000000ffff047224 */ /* 0x000fe400078e0013 */
[----:B------:R-:W-:Y:S01]  /*b650*/  IMAD.MOV.U32 R5, RZ, RZ, R23 ;  /* 0x000000ffff057224 */ /* 0x000fe200078e0017 */
[----:B0-----:R-:W-:Y:S06]  /*b660*/  @!P1 BRA `(.L_x_245) ;  /* 0x0000000000289947 */ /* 0x001fec0003800000 */
        /* <DEDUP_REMOVED lines=10> */
.L_x_245:
[----:B------:R-:W-:Y:S01]  /*b710*/  ULDC UR4, c[0x0][0x648] ;  /* 0x0001920000047ab9 */ /* 0x000fe20000000800 */
[----:B-1----:R-:W-:Y:S01]  /*b720*/  IMAD.MOV R22, RZ, RZ, -R22 ;  /* 0x000000ffff167224 */ /* 0x002fe200078e0a16 */
[----:B------:R-:W-:Y:S01]  /*b730*/  SHF.R.U64 R5, R4, UR4, R5 ;  /* 0x0000000404057c19 */ /* 0x000fe20008001205 */
[----:B------:R-:W-:Y:S01]  /*b740*/  ULDC UR4, c[0x0][0x638] ;  /* 0x00018e0000047ab9 */ /* 0x000fe20000000800 */
[----:B------:R-:W-:Y:S01]  /*b750*/  LOP3.LUT R4, R20, UR17, RZ, 0xc0, !PT ;  /* 0x0000001114047c12 */ /* 0x000fe2000f8ec0ff */
[----:B--2---:R-:W-:Y:S01]  /*b760*/  @P2 IMAD R17, R21, R22, R6 ;  /* 0x0000001615112224 */ /* 0x004fe200078e0206 */
[----:B------:R-:W-:Y:S01]  /*b770*/  LOP3.LUT R18, R18, UR16, RZ, 0xc0, !PT ;  /* 0x0000001012127c12 */ /* 0x000fe2000f8ec0ff */
[----:B------:R-:W-:Y:S01]  /*b780*/  IMAD.MOV R6, RZ, RZ, -R5 ;  /* 0x000000ffff067224 */ /* 0x000fe200078e0a05 */
[----:B------:R-:W-:Y:S01]  /*b790*/  ULDC UR5, c[0x0][0x610] ;  /* 0x0001840000057ab9 */ /* 0x000fe20000000800 */
[----:B------:R-:W-:Y:S02]  /*b7a0*/  IMAD R4, R5, UR18, R4 ;  /* 0x0000001205047c24 */ /* 0x000fe4000f8e0204 */
[----:B------:R-:W-:Y:S01]  /*b7b0*/  IMAD R19, R6, UR4, R19 ;  /* 0x0000000406137c24 */ /* 0x000fe2000f8e0213 */
[----:B------:R-:W-:Y:S01]  /*b7c0*/  ULDC UR4, c[0x0][0x600] ;  /* 0x0001800000047ab9 */ /* 0x000fe20000000800 */
[----:B------:R-:W-:-:S02]  /*b7d0*/  IMAD R17, R4, UR5, R17 ;  /* 0x0000000504117c24 */ /* 0x000fc4000f8e0211 */
[----:B------:R-:W-:Y:S02]  /*b7e0*/  IMAD R6, R19, UR4, R18 ;  /* 0x0000000413067c24 */ /* 0x000fe4000f8e0212 */
[----:B------:R-:W-:Y:S02]  /*b7f0*/  IMAD.MOV.U32 R10, RZ, RZ, 0x1 ;  /* 0x00000001ff0a7424 */ /* 0x000fe400078e00ff */
[----:B------:R-:W-:Y:S01]  /*b800*/  IMAD.MOV.U32 R4, RZ, RZ, R16 ;  /* 0x000000ffff047224 */ /* 0x000fe200078e0010 */
[----:B------:R-:W-:Y:S02]  /*b810*/  SEL R5, R6, R17, !P2 ;  /* 0x0000001106057207 */ /* 0x000fe40005000000 */
[----:B------:R-:W-:-:S07]  /*b820*/  SEL R6, R17, R6, !P2 ;  /* 0x0000000611067207 */ /* 0x000fce0005000000 */
.L_x_243:
[----:B------:R-:W-:Y:S05]  /*b830*/  BSYNC B1 ;  /* 0x0000000000017941 */ /* 0x000fea0003800000 */
.L_x_242:
[----:B------:R-:W-:-:S13]  /*b840*/  LOP3.LUT P1, RZ, R10, 0xff, RZ, 0xc0, !PT ;  /* 0x000000ff0aff7812 */ /* 0x000fda000782c0ff */
[----:B------:R-:W-:Y:S05]  /*b850*/  @P1 BRA `(.L_x_246) ;  /* 0xfffffff4003c1947 */ /* 0x000fea000383ffff */
[----:B------:R-:W-:Y:S05]  /*b860*/  BSYNC B0 ;  /* 0x0000000000007941 */ /* 0x000fea0003800000 */
.L_x_234:
[----:B------:R-:W-:-:S03]  /*b870*/  UMOV UR4, 0xffffffff ;  /* 0xffffffff00047882 */ /* 0x000fc60000000000 */
[----:B------:R-:W-:Y:S05]  /*b880*/  BRA.DIV UR4, `(.L_x_247) ;  /* 0x0000000604b87947 */ /* 0x000fea000b800000 */
[----:B------:R-:W-:-:S13]  /*b890*/  ELECT P0, URZ, PT ;  /* 0x00000000003f782f */ /* 0x000fda0003800000 */
.L_x_266:
[----:B------:R-:W-:Y:S04]  /*b8a0*/  BSSY B0, `(.L_x_248) ;  /* 0x0000046000007945 */ /* 0x000fe80003800000 */
[----:B------:R-:W-:Y:S05]  /*b8b0*/  @!P0 BRA `(.L_x_249) ;  /* 0x0000000400108947 */ /* 0x000fea0003800000 */
[----:B------:R-:W-:-:S04]  /*b8c0*/  LOP3.LUT R7, R7, 0x2, RZ, 0xfc, !PT ;  /* 0x0000000207077812 */ /* 0x000fc800078efcff */
[----:B------:R-:W-:-:S13]  /*b8d0*/  ISETP.NE.AND P0, PT, R7, 0x3, PT ;  /* 0x000000030700780c */ /* 0x000fda0003f05270 */
[----:B------:R-:W-:Y:S05]  /*b8e0*/  @!P0 BRA `(.L_x_250) ;  /* 0x0000000000048947 */ /* 0x000fea0003800000 */
[----:B------:R-:W-:Y:S01]  /*b8f0*/  BPT.TRAP 0x1 ;  /* 0x000000040000795c */ /* 0x000fe20000300000 */
.L_x_250:
[----:B------:R-:W0:Y:S01]  /*b900*/  S2R R3, SR_CgaCtaId ;  /* 0x0000000000037919 */ /* 0x000e220000008800 */
[----:B------:R-:W-:Y:S02]  /*b910*/  MOV R0, 0x400 ;  /* 0x0000040000007802 */ /* 0x000fe40000000f00 */
[----:B------:R-:W-:Y:S02]  /*b920*/  SHF.L.U32 R2, R12, 0x1f, RZ ;  /* 0x0000001f0c027819 */ /* 0x000fe400000006ff */
[----:B0-----:R-:W-:-:S05]  /*b930*/  LEA R0, R3, R0, 0x18 ;  /* 0x0000000003007211 */ /* 0x001fca00078ec0ff */
[----:B------:R-:W-:-:S04]  /*b940*/  VIADD R0, R0, 0x38 ;  /* 0x0000003800007836 */ /* 0x000fc80000000000 */
[C---:B------:R-:W-:Y:S02]  /*b950*/  IMAD R5, R15.reuse, 0x8, R0 ;  /* 0x000000080f057824 */ /* 0x040fe400078e0200 */
[----:B------:R-:W-:Y:S02]  /*b960*/  VIADD R15, R15, 0x1 ;  /* 0x000000010f0f7836 */ /* 0x000fe40000000000 */
[----:B------:R-:W0:Y:S03]  /*b970*/  SYNCS.PHASECHK.TRANS64.TRYWAIT P0, [R5+URZ], R2 ;  /* 0x00000002050075a7 */ /* 0x000e26000800017f */
[----:B------:R-:W-:-:S04]  /*b980*/  ISETP.NE.AND P1, PT, R15, 0x7, PT ;  /* 0x000000070f00780c */ /* 0x000fc80003f25270 */
[----:B------:R-:W-:Y:S02]  /*b990*/  SEL R3, RZ, 0x1, P1 ;  /* 0x00000001ff037807 */ /* 0x000fe40000800000 */
[----:B------:R-:W-:Y:S02]  /*b9a0*/  SEL R15, R15, RZ, P1 ;  /* 0x000000ff0f0f7207 */ /* 0x000fe40000800000 */
[----:B------:R-:W-:-:S03]  /*b9b0*/  LOP3.LUT R12, R12, R3, RZ, 0x3c, !PT ;  /* 0x000000030c0c7212 */ /* 0x000fc600078e3cff */
[----:B------:R-:W-:Y:S01]  /*b9c0*/  IMAD R7, R15, 0x8, R0 ;  /* 0x000000080f077824 */ /* 0x000fe200078e0200 */
[----:B------:R-:W-:Y:S01]  /*b9d0*/  SHF.L.U32 R4, R12, 0x1f, RZ ;  /* 0x0000001f0c047819 */ /* 0x000fe200000006ff */
[----:B0-----:R-:W-:Y:S06]  /*b9e0*/  @!P0 BRA `(.L_x_251) ;  /* 0x0000000400848947 */ /* 0x001fec0003800000 */
.L_x_267:
[----:B------:R-:W1:Y:S01]  /*b9f0*/  SYNCS.PHASECHK.TRANS64.TRYWAIT P0, [R7+URZ], R4 ;  /* 0x00000004070075a7 */ /* 0x000e62000800017f */
[----:B0-----:R-:W-:-:S05]  /*ba00*/  VIADD R2, R15, 0x1 ;  /* 0x000000010f027836 */ /* 0x001fca0000000000 */
[----:B------:R-:W-:-:S04]  /*ba10*/  ISETP.NE.AND P1, PT, R2, 0x7, PT ;  /* 0x000000070200780c */ /* 0x000fc80003f25270 */
[----:B------:R-:W-:Y:S02]  /*ba20*/  SEL R3, RZ, 0x1, P1 ;  /* 0x00000001ff037807 */ /* 0x000fe40000800000 */
[----:B------:R-:W-:Y:S02]  /*ba30*/  SEL R9, R2, RZ, P1 ;  /* 0x000000ff02097207 */ /* 0x000fe40000800000 */
[----:B------:R-:W-:-:S03]  /*ba40*/  LOP3.LUT R12, R12, R3, RZ, 0x3c, !PT ;  /* 0x000000030c0c7212 */ /* 0x000fc600078e3cff */
[----:B------:R-:W-:Y:S01]  /*ba50*/  IMAD R6, R9, 0x8, R0 ;  /* 0x0000000809067824 */ /* 0x000fe200078e0200 */
[----:B------:R-:W-:Y:S01]  /*ba60*/  SHF.L.U32 R5, R12, 0x1f, RZ ;  /* 0x0000001f0c057819 */ /* 0x000fe200000006ff */
[----:B-1----:R-:W-:Y:S06]  /*ba70*/  @!P0 BRA `(.L_x_252) ;  /* 0x0000000400748947 */ /* 0x002fec0003800000 */
.L_x_268:
[----:B------:R-:W1:Y:S01]  /*ba80*/  SYNCS.PHASECHK.TRANS64.TRYWAIT P0, [R6+URZ], R5 ;  /* 0x00000005060075a7 */ /* 0x000e62000800017f */
[----:B------:R-:W-:-:S05]  /*ba90*/  VIADD R2, R9, 0x1 ;  /* 0x0000000109027836 */ /* 0x000fca0000000000 */
[----:B------:R-:W-:-:S04]  /*baa0*/  ISETP.NE.AND P1, PT, R2, 0x7, PT ;  /* 0x000000070200780c */ /* 0x000fc80003f25270 */
[----:B------:R-:W-:Y:S02]  /*bab0*/  SEL R3, RZ, 0x1, P1 ;  /* 0x00000001ff037807 */ /* 0x000fe40000800000 */
[----:B0-----:R-:W-:Y:S02]  /*bac0*/  SEL R7, R2, RZ, P1 ;  /* 0x000000ff02077207 */ /* 0x001fe40000800000 */
[----:B------:R-:W-:-:S03]  /*bad0*/  LOP3.LUT R12, R12, R3, RZ, 0x3c, !PT ;  /* 0x000000030c0c7212 */ /* 0x000fc600078e3cff */
[----:B------:R-:W-:Y:S01]  /*bae0*/  IMAD R9, R7, 0x8, R0 ;  /* 0x0000000807097824 */ /* 0x000fe200078e0200 */
[----:B------:R-:W-:Y:S01]  /*baf0*/  SHF.L.U32 R4, R12, 0x1f, RZ ;  /* 0x0000001f0c047819 */ /* 0x000fe200000006ff */
[----:B-1----:R-:W-:Y:S06]  /*bb00*/  @!P0 BRA `(.L_x_253) ;  /* 0x0000000400648947 */ /* 0x002fec0003800000 */
.L_x_269:
[----:B------:R-:W1:Y:S01]  /*bb10*/  SYNCS.PHASECHK.TRANS64.TRYWAIT P0, [R9+URZ], R4 ;  /* 0x00000004090075a7 */ /* 0x000e62000800017f */
[----:B------:R-:W-:-:S05]  /*bb20*/  VIADD R2, R7, 0x1 ;  /* 0x0000000107027836 */ /* 0x000fca0000000000 */
[----:B------:R-:W-:-:S04]  /*bb30*/  ISETP.NE.AND P1, PT, R2, 0x7, PT ;  /* 0x000000070200780c */ /* 0x000fc80003f25270 */
[----:B------:R-:W-:Y:S02]  /*bb40*/  SEL R3, RZ, 0x1, P1 ;  /* 0x00000001ff037807 */ /* 0x000fe40000800000 */
[----:B------:R-:W-:Y:S02]  /*bb50*/  SEL R7, R2, RZ, P1 ;  /* 0x000000ff02077207 */ /* 0x000fe40000800000 */
[----:B------:R-:W-:-:S03]  /*bb60*/  LOP3.LUT R12, R12, R3, RZ, 0x3c, !PT ;  /* 0x000000030c0c7212 */ /* 0x000fc600078e3cff */
[----:B------:R-:W-:Y:S01]  /*bb70*/  IMAD R8, R7, 0x8, R0 ;  /* 0x0000000807087824 */ /* 0x000fe200078e0200 */
[----:B0-----:R-:W-:Y:S01]  /*bb80*/  SHF.L.U32 R5, R12, 0x1f, RZ ;  /* 0x0000001f0c057819 */ /* 0x001fe200000006ff */
[----:B-1----:R-:W-:Y:S06]  /*bb90*/  @!P0 BRA `(.L_x_254) ;  /* 0x0000000400548947 */ /* 0x002fec0003800000 */
.L_x_270:
[----:B------:R-:W1:Y:S01]  /*bba0*/  SYNCS.PHASECHK.TRANS64.TRYWAIT P0, [R8+URZ], R5 ;  /* 0x00000005080075a7 */ /* 0x000e62000800017f */
[----:B------:R-:W-:-:S05]  /*bbb0*/  VIADD R2, R7, 0x1 ;  /* 0x0000000107027836 */ /* 0x000fca0000000000 */
[----:B------:R-:W-:-:S04]  /*bbc0*/  ISETP.NE.AND P1, PT, R2, 0x7, PT ;  /* 0x000000070200780c */ /* 0x000fc80003f25270 */
[----:B------:R-:W-:Y:S02]  /*bbd0*/  SEL R3, RZ, 0x1, P1 ;  /* 0x00000001ff037807 */ /* 0x000fe40000800000 */
[----:B------:R-:W-:Y:S02]  /*bbe0*/  SEL R7, R2, RZ, P1 ;  /* 0x000000ff02077207 */ /* 0x000fe40000800000 */
[----:B0-----:R-:W-:-:S03]  /*bbf0*/  LOP3.LUT R9, R12, R3, RZ, 0x3c, !PT ;  /* 0x000000030c097212 */ /* 0x001fc600078e3cff */
[----:B------:R-:W-:Y:S01]  /*bc00*/  IMAD R11, R7, 0x8, R0 ;  /* 0x00000008070b7824 */ /* 0x000fe200078e0200 */
[----:B------:R-:W-:Y:S01]  /*bc10*/  SHF.L.U32 R6, R9, 0x1f, RZ ;  /* 0x0000001f09067819 */ /* 0x000fe200000006ff */
[----:B-1----:R-:W-:Y:S06]  /*bc20*/  @!P0 BRA `(.L_x_255) ;  /* 0x0000000400448947 */ /* 0x002fec0003800000 */
.L_x_271:
[----:B------:R-:W1:Y:S01]  /*bc30*/  SYNCS.PHASECHK.TRANS64.TRYWAIT P0, [R11+URZ], R6 ;  /* 0x000000060b0075a7 */ /* 0x000e62000800017f */
[----:B------:R-:W-:-:S05]  /*bc40*/  VIADD R2, R7, 0x1 ;  /* 0x0000000107027836 */ /* 0x000fca0000000000 */
[----:B------:R-:W-:-:S04]  /*bc50*/  ISETP.NE.AND P1, PT, R2, 0x7, PT ;  /* 0x000000070200780c */ /* 0x000fc80003f25270 */
[----:B------:R-:W-:Y:S02]  /*bc60*/  SEL R4, RZ, 0x1, P1 ;  /* 0x00000001ff047807 */ /* 0x000fe40000800000 */
[----:B------:R-:W-:Y:S02]  /*bc70*/  SEL R3, R2, RZ, P1 ;  /* 0x000000ff02037207 */ /* 0x000fe40000800000 */
[----:B------:R-:W-:Y:S01]  /*bc80*/  LOP3.LUT R4, R9, R4, RZ, 0x3c, !PT ;  /* 0x0000000409047212 */ /* 0x000fe200078e3cff */
[----:B-1----:R-:W-:Y:S06]  /*bc90*/  @!P0 BRA `(.L_x_256) ;  /* 0x00000004003c8947 */ /* 0x002fec0003800000 */
.L_x_272:
[----:B------:R-:W-:Y:S01]  /*bca0*/  IMAD R3, R3, 0x8, R0 ;  /* 0x0000000803037824 */ /* 0x000fe200078e0200 */
[----:B------:R-:W-:-:S07]  /*bcb0*/  SHF.L.U32 R0, R4, 0x1f, RZ ;  /* 0x0000001f04007819 */ /* 0x000fce00000006ff */
.L_x_257:
[----:B--2---:R2:W3:Y:S02]  /*bcc0*/  SYNCS.PHASECHK.TRANS64.TRYWAIT P0, [R3+URZ], R0 ;  /* 0x00000000030075a7 */ /* 0x0044e4000800017f */
[----:B---3--:R-:W-:Y:S05]  /*bcd0*/  @!P0 NANOSLEEP.SYNCS 0x989680 ;  /* 0x009896800000895d */ /* 0x008fea0003900000 */
[----:B------:R-:W3:Y:S02]  /*bce0*/  @!P0 SYNCS.PHASECHK.TRANS64 P0, [R3+URZ], R0 ;  /* 0x00000000030085a7 */ /* 0x000ee4000800007f */
[----:B---3--:R-:W-:Y:S05]  /*bcf0*/  @!P0 BRA `(.L_x_257) ;  /* 0xfffffffc00f08947 */ /* 0x008fea000383ffff */
.L_x_249:
[----:B------:R-:W-:Y:S05]  /*bd00*/  BSYNC B0 ;  /* 0x0000000000007941 */ /* 0x000fea0003800000 */
.L_x_248:
[----:B------:R-:W-:Y:S05]  /*bd10*/  EXIT ;  /* 0x000000000000794d */ /* 0x000fea0003800000 */
.L_x_15:
[----:B0-----:R-:W-:-:S04]  /*bd20*/  IMAD.U32 R15, RZ, RZ, UR11 ;  /* 0x0000000bff0f7e24 */ /* 0x001fc8000f8e00ff */
[----:B------:R0:W1:Y:S03]  /*bd30*/  SYNCS.PHASECHK.TRANS64.TRYWAIT P0, [R15+URZ+-0x8], R14 ;  /* 0xfffff80e0f0075a7 */ /* 0x000066000800017f */
[----:B-1----:R-:W-:Y:S05]  /*bd40*/  @!P0 NANOSLEEP.SYNCS 0x989680 ;  /* 0x009896800000895d */ /* 0x002fea0003900000 */
[----:B------:R-:W1:Y:S02]  /*bd50*/  @!P0 SYNCS.PHASECHK.TRANS64 P0, [R15+URZ+-0x8], R14 ;  /* 0xfffff80e0f0085a7 */ /* 0x000e64000800007f */
[----:B-1----:R-:W-:Y:S05]  /*bd60*/  @!P0 BRA `(.L_x_15) ;  /* 0xfffffffc00ec8947 */ /* 0x002fea000383ffff */
[----:B------:R-:W-:Y:S05]  /*bd70*/  BRA `(.L_x_258) ;  /* 0xffffff5400d47947 */ /* 0x000fea000383ffff */
.L_x_20:
[----:B-1----:R-:W-:-:S04]  /*bd80*/  IMAD.U32 R15, RZ, RZ, UR6 ;  /* 0x00000006ff0f7e24 */ /* 0x002fc8000f8e00ff */
[----:B------:R1:W2:Y:S03]  /*bd90*/  SYNCS.PHASECHK.TRANS64.TRYWAIT P0, [R15+URZ], R14 ;  /* 0x0000000e0f0075a7 */ /* 0x0002a6000800017f */
[----:B--2---:R-:W-:Y:S05]  /*bda0*/  @!P0 NANOSLEEP.SYNCS 0x989680 ;  /* 0x009896800000895d */ /* 0x004fea0003900000 */
[----:B------:R-:W2:Y:S02]  /*bdb0*/  @!P0 SYNCS.PHASECHK.TRANS64 P0, [R15+URZ], R14 ;  /* 0x0000000e0f0085a7 */ /* 0x000ea4000800007f */
[----:B--2---:R-:W-:Y:S05]  /*bdc0*/  @!P0 BRA `(.L_x_20) ;  /* 0xfffffffc00ec8947 */ /* 0x004fea000383ffff */
[----:B------:R-:W-:Y:S05]  /*bdd0*/  BRA `(.L_x_19) ;  /* 0xffffff5c007c7947 */ /* 0x000fea000383ffff */
.L_x_26:
[----:B-1----:R-:W-:-:S04]  /*bde0*/  IMAD.U32 R16, RZ, RZ, UR16 ;  /* 0x00000010ff107e24 */ /* 0x002fc8000f8e00ff */
[----:B------:R1:W2:Y:S03]  /*bdf0*/  SYNCS.PHASECHK.TRANS64.TRYWAIT P0, [R16+URZ], R15 ;  /* 0x0000000f100075a7 */ /* 0x0002a6000800017f */
[----:B--2---:R-:W-:Y:S05]  /*be00*/  @!P0 NANOSLEEP.SYNCS 0x989680 ;  /* 0x009896800000895d */ /* 0x004fea0003900000 */
[----:B------:R-:W2:Y:S02]  /*be10*/  @!P0 SYNCS.PHASECHK.TRANS64 P0, [R16+URZ], R15 ;  /* 0x0000000f100085a7 */ /* 0x000ea4000800007f */
[----:B--2---:R-:W-:Y:S05]  /*be20*/  @!P0 BRA `(.L_x_26) ;  /* 0xfffffffc00ec8947 */ /* 0x004fea000383ffff */
[----:B------:R-:W-:Y:S05]  /*be30*/  BRA `(.L_x_25) ;  /* 0xffffff6800a07947 */ /* 0x000fea000383ffff */
.L_x_34:
[----:B0-----:R-:W-:-:S04]  /*be40*/  IMAD.U32 R17, RZ, RZ, UR11 ;  /* 0x0000000bff117e24 */ /* 0x001fc8000f8e00ff */
[----:B------:R0:W1:Y:S03]  /*be50*/  SYNCS.PHASECHK.TRANS64.TRYWAIT P0, [R17+URZ+0x8], R16 ;  /* 0x00000810110075a7 */ /* 0x000066000800017f */
[----:B-1----:R-:W-:Y:S05]  /*be60*/  @!P0 NANOSLEEP.SYNCS 0x989680 ;  /* 0x009896800000895d */ /* 0x002fea0003900000 */
[----:B------:R-:W1:Y:S02]  /*be70*/  @!P0 SYNCS.PHASECHK.TRANS64 P0, [R17+URZ+0x8], R16 ;  /* 0x00000810110085a7 */ /* 0x000e64000800007f */
[----:B-1----:R-:W-:Y:S05]  /*be80*/  @!P0 BRA `(.L_x_34) ;  /* 0xfffffffc00ec8947 */ /* 0x002fea000383ffff */
[----:B------:R-:W-:Y:S05]  /*be90*/  BRA `(.L_x_259) ;  /* 0xffffff7c00387947 */ /* 0x000fea000383ffff */
.L_x_235:
[----:B------:R-:W-:Y:S01]  /*bea0*/  BSSY B1, `(.L_x_260) ;  /* 0x0000006000017945 */ /* 0x000fe20003800000 */
[----:B------:R-:W-:-:S07]  /*beb0*/  IMAD.MOV.U32 R10, RZ, RZ, -0x1 ;  /* 0xffffffffff0a7424 */ /* 0x000fce00078e00ff */
[----:B------:R-:W-:Y:S05]  /*bec0*/  WARPSYNC.COLLECTIVE R10, `(.L_x_261) ;  /* 0x000000000a0c7348 */ /* 0x000fea0003c00000 */
[----:B------:R-:W-:Y:S02]  /*bed0*/  ELECT P1, UR62, PT ;  /* 0x00000000003e782f */ /* 0x000fe40003820000 */
[----:B------:R-:W-:Y:S01]  /*bee0*/  MOV R10, UR62 ;  /* 0x0000003e000a7c02 */ /* 0x000fe20008000f00 */
[----:B------:R-:W-:Y:S10]  /*bef0*/  ENDCOLLECTIVE ;  /* 0x000000000000791b */ /* 0x000ff40003800000 */
.L_x_261:
[----:B------:R-:W-:Y:S05]  /*bf00*/  BSYNC B1 ;  /* 0x0000000000017941 */ /* 0x000fea0003800000 */
.L_x_260:
[----:B------:R-:W-:Y:S05]  /*bf10*/  BRA `(.L_x_262) ;  /* 0xffffffec00987947 */ /* 0x000fea000383ffff */
.L_x_238:
[----:B-1----:R1:W2:Y:S02]  /*bf20*/  SYNCS.PHASECHK.TRANS64.TRYWAIT P1, [R19+URZ+0x38], R10 ;  /* 0x0000380a130075a7 */ /* 0x0022a4000802017f */
[----:B--2---:R-:W-:Y:S05]  /*bf30*/  @!P1 NANOSLEEP.SYNCS 0x989680 ;  /* 0x009896800000995d */ /* 0x004fea0003900000 */
[----:B------:R-:W2:Y:S02]  /*bf40*/  @!P1 SYNCS.PHASECHK.TRANS64 P1, [R19+URZ+0x38], R10 ;  /* 0x0000380a130095a7 */ /* 0x000ea4000802007f */
[----:B--2---:R-:W-:Y:S05]  /*bf50*/  @!P1 BRA `(.L_x_238) ;  /* 0xfffffffc00f09947 */ /* 0x004fea000383ffff */
[----:B------:R-:W-:Y:S05]  /*bf60*/  BRA `(.L_x_263) ;  /* 0xffffffec00cc7947 */ /* 0x000fea000383ffff */
.L_x_247:
[----:B------:R-:W-:Y:S01]  /*bf70*/  BSSY B0, `(.L_x_264) ;  /* 0x0000006000007945 */ /* 0x000fe20003800000 */
[----:B------:R-:W-:-:S07]  /*bf80*/  IMAD.MOV.U32 R10, RZ, RZ, -0x1 ;  /* 0xffffffffff0a7424 */ /* 0x000fce00078e00ff */
[----:B------:R-:W-:Y:S05]  /*bf90*/  WARPSYNC.COLLECTIVE R10, `(.L_x_265) ;  /* 0x000000000a0c7348 */ /* 0x000fea0003c00000 */
[----:B------:R-:W-:Y:S02]  /*bfa0*/  ELECT P1, UR62, PT ;  /* 0x00000000003e782f */ /* 0x000fe40003820000 */
[----:B------:R-:W-:Y:S01]  /*bfb0*/  MOV R10, UR62 ;  /* 0x0000003e000a7c02 */ /* 0x000fe20008000f00 */
[----:B------:R-:W-:Y:S10]  /*bfc0*/  ENDCOLLECTIVE ;  /* 0x000000000000791b */ /* 0x000ff40003800000 */
.L_x_265:
[----:B------:R-:W-:Y:S05]  /*bfd0*/  BSYNC B0 ;  /* 0x0000000000007941 */ /* 0x000fea0003800000 */
.L_x_264:
[----:B------:R-:W-:Y:S01]  /*bfe0*/  PLOP3.LUT P0, PT, P1, PT, PT, 0x80, 0x0 ;  /* 0x000000000000781c */ /* 0x000fe20000f0f070 */
[----:B------:R-:W-:-:S12]  /*bff0*/  BRA `(.L_x_266) ;  /* 0xfffffff800287947 */ /* 0x000fd8000383ffff */
.L_x_251:
[----:B0-----:R0:W1:Y:S02]  /*c000*/  SYNCS.PHASECHK.TRANS64.TRYWAIT P0, [R5+URZ], R2 ;  /* 0x00000002050075a7 */ /* 0x001064000800017f */
[----:B-1----:R-:W-:Y:S05]  /*c010*/  @!P0 NANOSLEEP.SYNCS 0x989680 ;  /* 0x009896800000895d */ /* 0x002fea0003900000 */
[----:B------:R-:W1:Y:S02]  /*c020*/  @!P0 SYNCS.PHASECHK.TRANS64 P0, [R5+URZ], R2 ;  /* 0x00000002050085a7 */ /* 0x000e64000800007f */
[----:B-1----:R-:W-:Y:S05]  /*c030*/  @!P0 BRA `(.L_x_251) ;  /* 0xfffffffc00f08947 */ /* 0x002fea000383ffff */
[----:B------:R-:W-:Y:S05]  /*c040*/  BRA `(.L_x_267) ;  /* 0xfffffff800687947 */ /* 0x000fea000383ffff */
.L_x_252:
[----:B0-----:R0:W1:Y:S02]  /*c050*/  SYNCS.PHASECHK.TRANS64.TRYWAIT P0, [R7+URZ], R4 ;  /* 0x00000004070075a7 */ /* 0x001064000800017f */
[----:B-1----:R-:W-:Y:S05]  /*c060*/  @!P0 NANOSLEEP.SYNCS 0x989680 ;  /* 0x009896800000895d */ /* 0x002fea0003900000 */
[----:B------:R-:W1:Y:S02]  /*c070*/  @!P0 SYNCS.PHASECHK.TRANS64 P0, [R7+URZ], R4 ;  /* 0x00000004070085a7 */ /* 0x000e64000800007f */
[----:B-1----:R-:W-:Y:S05]  /*c080*/  @!P0 BRA `(.L_x_252) ;  /* 0xfffffffc00f08947 */ /* 0x002fea000383ffff */
[----:B------:R-:W-:Y:S05]  /*c090*/  BRA `(.L_x_268) ;  /* 0xfffffff800787947 */ /* 0x000fea000383ffff */
.L_x_253:
[----:B0-----:R0:W1:Y:S02]  /*c0a0*/  SYNCS.PHASECHK.TRANS64.TRYWAIT P0, [R6+URZ], R5 ;  /* 0x00000005060075a7 */ /* 0x001064000800017f */
[----:B-1----:R-:W-:Y:S05]  /*c0b0*/  @!P0 NANOSLEEP.SYNCS 0x989680 ;  /* 0x009896800000895d */ /* 0x002fea0003900000 */
[----:B------:R-:W1:Y:S02]  /*c0c0*/  @!P0 SYNCS.PHASECHK.TRANS64 P0, [R6+URZ], R5 ;  /* 0x00000005060085a7 */ /* 0x000e64000800007f */
[----:B-1----:R-:W-:Y:S05]  /*c0d0*/  @!P0 BRA `(.L_x_253) ;  /* 0xfffffffc00f08947 */ /* 0x002fea000383ffff */
[----:B------:R-:W-:Y:S05]  /*c0e0*/  BRA `(.L_x_269) ;  /* 0xfffffff800887947 */ /* 0x000fea000383ffff */
.L_x_254:
[----:B0-----:R0:W1:Y:S02]  /*c0f0*/  SYNCS.PHASECHK.TRANS64.TRYWAIT P0, [R9+URZ], R4 ;  /* 0x00000004090075a7 */ /* 0x001064000800017f */
[----:B-1----:R-:W-:Y:S05]  /*c100*/  @!P0 NANOSLEEP.SYNCS 0x989680 ;  /* 0x009896800000895d */ /* 0x002fea0003900000 */
[----:B------:R-:W1:Y:S02]  /*c110*/  @!P0 SYNCS.PHASECHK.TRANS64 P0, [R9+URZ], R4 ;  /* 0x00000004090085a7 */ /* 0x000e64000800007f */
[----:B-1----:R-:W-:Y:S05]  /*c120*/  @!P0 BRA `(.L_x_254) ;  /* 0xfffffffc00f08947 */ /* 0x002fea000383ffff */
[----:B------:R-:W-:Y:S05]  /*c130*/  BRA `(.L_x_270) ;  /* 0xfffffff800987947 */ /* 0x000fea000383ffff */
.L_x_255:
[----:B0-----:R0:W1:Y:S02]  /*c140*/  SYNCS.PHASECHK.TRANS64.TRYWAIT P0, [R8+URZ], R5 ;  /* 0x00000005080075a7 */ /* 0x001064000800017f */
[----:B-1----:R-:W-:Y:S05]  /*c150*/  @!P0 NANOSLEEP.SYNCS 0x989680 ;  /* 0x009896800000895d */ /* 0x002fea0003900000 */
[----:B------:R-:W1:Y:S02]  /*c160*/  @!P0 SYNCS.PHASECHK.TRANS64 P0, [R8+URZ], R5 ;  /* 0x00000005080085a7 */ /* 0x000e64000800007f */
[----:B-1----:R-:W-:Y:S05]  /*c170*/  @!P0 BRA `(.L_x_255) ;  /* 0xfffffffc00f08947 */ /* 0x002fea000383ffff */
[----:B------:R-:W-:Y:S05]  /*c180*/  BRA `(.L_x_271) ;  /* 0xfffffff800a87947 */ /* 0x000fea000383ffff */
.L_x_256:
[----:B-1----:R1:W2:Y:S02]  /*c190*/  SYNCS.PHASECHK.TRANS64.TRYWAIT P0, [R11+URZ], R6 ;  /* 0x000000060b0075a7 */ /* 0x0022a4000800017f */
[----:B--2---:R-:W-:Y:S05]  /*c1a0*/  @!P0 NANOSLEEP.SYNCS 0x989680 ;  /* 0x009896800000895d */ /* 0x004fea0003900000 */
[----:B------:R-:W2:Y:S02]  /*c1b0*/  @!P0 SYNCS.PHASECHK.TRANS64 P0, [R11+URZ], R6 ;  /* 0x000000060b0085a7 */ /* 0x000ea4000800007f */
[----:B--2---:R-:W-:Y:S05]  /*c1c0*/  @!P0 BRA `(.L_x_256) ;  /* 0xfffffffc00f08947 */ /* 0x004fea000383ffff */
[----:B------:R-:W-:Y:S05]  /*c1d0*/  BRA `(.L_x_272) ;  /* 0xfffffff800b07947 */ /* 0x000fea000383ffff */
.L_x_273:
[----:B------:R-:W-:-:S00]  /*c1e0*/  BRA `(.L_x_273) ;  /* 0xfffffffc00fc7947 */ /* 0x000fc0000383ffff */
[----:B------:R-:W-:-:S00]  /*c1f0*/  NOP ;  /* 0x0000000000007918 */ /* 0x000fc00000000000 */
        /* <DEDUP_REMOVED lines=8> */
.L_x_274:


//--------------------- .nv.shared._ZN7cutlass13device_kernelINS_4gemm6kernel13GemmUniversalIN4cute5tupleIJiiiiEEENS1_10collective13CollectiveMmaINS1_37MainloopSm90TmaGmmaWarpSpecializedFP8ILi7ENS5_IJNS4_1CILi1EEESB_SB_EEENS1_32KernelTmaWarpSpecializedPingpongEEENS5_IJNSA_ILi64EEENSA_ILi192EEENSA_ILi128EEEEEENS_12float_e4m3_tENS5_IJlSB_lEEESJ_SK_NS4_8TiledMMAINS4_8MMA_AtomIJNS4_4SM904GMMA31MMA_64x192x32_F32E4M3E4M3_SS_TNILNSO_7ScaleInE1ELSQ_1EEEEEENS4_6LayoutISC_NS5_IJNSA_ILi0EEESU_SU_EEEEENS5_IJNS4_10UnderscoreESX_SX_EEEEENS4_13SM90_TMA_LOADENS4_14ComposedLayoutINS4_7SwizzleILi3ELi4ELi3EEENS4_18smem_ptr_flag_bitsILi8EEENST_INS5_IJNSA_ILi8EEESH_EEENS5_IJSH_SB_EEEEEEEvNS4_8identityES10_S1A_vS1B_EENS_8epilogue10collective6detail29Sm90TmaWarpSpecializedAdapterINS1E_15DefaultEpilogueISJ_SK_SK_NS1D_6thread17LinearCombinationISJ_Li1EffLNS1I_9ScaleType4KindE0ELNS_15FloatRoundStyleE2ESJ_EENS1_15EpilogueDefaultEEEEEvvEEEEvNT_6ParamsE --------------------------
	.section	.nv.shared._ZN7cutlass13device_kernelINS_4gemm6kernel13GemmUniversalIN4cute5tupleIJiiiiEEENS1_10collective13CollectiveMmaINS1_37MainloopSm90TmaGmmaWarpSpecializedFP8ILi7ENS5_IJNS4_1CILi1EEESB_SB_EEENS1_32KernelTmaWarpSpecializedPingpongEEENS5_IJNSA_ILi64EEENSA_ILi192EEENSA_ILi128EEEEEENS_12float_e4m3_tENS5_IJlSB_lEEESJ_SK_NS4_8TiledMMAINS4_8MMA_AtomIJNS4_4SM904GMMA31MMA_64x192x32_F32E4M3E4M3_SS_TNILNSO_7ScaleInE1ELSQ_1EEEEEENS4_6LayoutISC_NS5_IJNSA_ILi0EEESU_SU_EEEEENS5_IJNS4_10UnderscoreESX_SX_EEEEENS4_13SM90_TMA_LOADENS4_14ComposedLayoutINS4_7SwizzleILi3ELi4ELi3EEENS4_18smem_ptr_flag_bitsILi8EEENST_INS5_IJNSA_ILi8EEESH_EEENS5_IJSH_SB_EEEEEEEvNS4_8identityES10_S1A_vS1B_EENS_8epilogue10collective6detail29Sm90TmaWarpSpecializedAdapterINS1E_15DefaultEpilogueISJ_SK_SK_NS1D_6thread17LinearCombinationISJ_Li1EffLNS1I_9ScaleType4KindE0ELNS_15FloatRoundStyleE2ESJ_EENS1_15EpilogueDefaultEEEEEvvEEEEvNT_6ParamsE,"aw",@nobits
	.sectionflags	@""
	.align	16
	.zero		1024


//--------------------- .nv.shared.reserved.0     --------------------------
	.section	.nv.shared.reserved.0,"aw",@nobits
	.weak		__nv_reservedSMEM_offset_0_alias
	.size		__nv_reservedSMEM_offset_0_alias, 0, 0
	.other		__nv_reservedSMEM_offset_0_alias,@"STO_CUDA_RESERVED_SHARED STV_DEFAULT"
__nv_reservedSMEM_offset_0_alias:
	.zero		0


//--------------------- .nv.global                --------------------------
	.section	.nv.global,"aw",@nobits
.nv.global:
	.type		_ZN40_INTERNAL_576119f7_4_k_cu_e7e04431_145124cute1_E,@object
	.size		_ZN40_INTERNAL_576119f7_4_k_cu_e7e04431_145124cute1_E,(_ZN40_INTERNAL_576119f7_4_k_cu_e7e04431_145124cuda3std3__45__cpo6cbeginE - _ZN40_INTERNAL_576119f7_4_k_cu_e7e04431_145124cute1_E)
_ZN40_INTERNAL_576119f7_4_k_cu_e7e04431_145124cute1_E:
	.zero		1
	.type		_ZN40_INTERNAL_576119f7_4_k_cu_e7e04431_145124cuda3std3__45__cpo6cbeginE,@object
	.size		_ZN40_INTERNAL_576119f7_4_k_cu_e7e04431_145124cuda3std3__45__cpo6cbeginE,(_ZN40_INTERNAL_576119f7_4_k_cu_e7e04431_145124cuda3std3__48in_placeE - _ZN40_INTERNAL_576119f7_4_k_cu_e7e04431_145124cuda3std3__45__cpo6cbeginE)
_ZN40_INTERNAL_576119f7_4_k_cu_e7e04431_145124cuda3std3__45__cpo6cbeginE:
	.zero		1
	.type		_ZN40_INTERNAL_576119f7_4_k_cu_e7e04431_145124cuda3std3__48in_placeE,@object
	.size		_ZN40_INTERNAL_576119f7_4_k_cu_e7e04431_145124cuda3std3__48in_placeE,(_ZN40_INTERNAL_576119f7_4_k_cu_e7e04431_145124cuda3std6ranges3__45__cpo9iter_moveE - _ZN40_INTERNAL_576119f7_4_k_cu_e7e04431_145124cuda3std3__48in_placeE)
_ZN40_INTERNAL_576119f7_4_k_cu_e7e04431_145124cuda3std3__48in_placeE:
	.zero		1
	.type		_ZN40_INTERNAL_576119f7_4_k_cu_e7e04431_145124cuda3std6ranges3__45__cpo9iter_moveE,@object
	.size		_ZN40_INTERNAL_576119f7_4_k_cu_e7e04431_145124cuda3std6ranges3__45__cpo9iter_moveE,(_ZN40_INTERNAL_576119f7_4_k_cu_e7e04431_145124cuda3std3__45__cpo5beginE - _ZN40_INTERNAL_576119f7_4_k_cu_e7e04431_145124cuda3std6ranges3__45__cpo9iter_moveE)
_ZN40_INTERNAL_576119f7_4_k_cu_e7e04431_145124cuda3std6ranges3__45__cpo9iter_moveE:
	.zero		1
	.type		_ZN40_INTERNAL_576119f7_4_k_cu_e7e04431_145124cuda3std3__45__cpo5beginE,@object
	.size		_ZN40_INTERNAL_576119f7_4_k_cu_e7e04431_145124cuda3std3__45__cpo5beginE,(_ZN40_INTERNAL_576119f7_4_k_cu_e7e04431_145124cuda3std3__442_GLOBAL__N__576119f7_4_k_cu_e7e04431_145126ignoreE - _ZN40_INTERNAL_576119f7_4_k_cu_e7e04431_145124cuda3std3__45__cpo5beginE)
_ZN40_INTERNAL_576119f7_4_k_cu_e7e04431_145124cuda3std3__45__cpo5beginE:
	.zero		1
	.type		_ZN40_INTERNAL_576119f7_4_k_cu_e7e04431_145124cuda3std3__442_GLOBAL__N__576119f7_4_k_cu_e7e04431_145126ignoreE,@object
	.size		_ZN40_INTERNAL_576119f7_4_k_cu_e7e04431_145124cuda3std3__442_GLOBAL__N__576119f7_4_k_cu_e7e04431_145126ignoreE,(_ZN40_INTERNAL_576119f7_4_k_cu_e7e04431_145124cute7productE - _ZN40_INTERNAL_576119f7_4_k_cu_e7e04431_145124cuda3std3__442_GLOBAL__N__576119f7_4_k_cu_e7e04431_145126ignoreE)
_ZN40_INTERNAL_576119f7_4_k_cu_e7e04431_145124cuda3std3__442_GLOBAL__N__576119f7_4_k_cu_e7e04431_145126ignoreE:
	.zero		1
	.type		_ZN40_INTERNAL_576119f7_4_k_cu_e7e04431_145124cute7productE,@object
	.size		_ZN40_INTERNAL_576119f7_4_k_cu_e7e04431_145124cute7productE,(_ZN40_INTERNAL_576119f7_4_k_cu_e7e04431_145124cuda3std3__45__cpo3endE - _ZN40_INTERNAL_576119f7_4_k_cu_e7e04431_145124cute7productE)
_ZN40_INTERNAL_576119f7_4_k_cu_e7e04431_145124cute7productE:
	.zero		1
	.type		_ZN40_INTERNAL_576119f7_4_k_cu_e7e04431_145124cuda3std3__45__cpo3endE,@object
	.size		_ZN40_INTERNAL_576119f7_4_k_cu_e7e04431_145124cuda3std3__45__cpo3endE,(_ZN40_INTERNAL_576119f7_4_k_cu_e7e04431_145124cuda3std3__419piecewise_constructE - _ZN40_INTERNAL_576119f7_4_k_cu_e7e04431_145124cuda3std3__45__cpo3endE)
_ZN40_INTERNAL_576119f7_4_k_cu_e7e04431_145124cuda3std3__45__cpo3endE:
	.zero		1
	.type		_ZN40_INTERNAL_576119f7_4_k_cu_e7e04431_145124cuda3std3__419piecewise_constructE,@object
	.size		_ZN40_INTERNAL_576119f7_4_k_cu_e7e04431_145124cuda3std3__419piecewise_constructE,(_ZN40_INTERNAL_576119f7_4_k_cu_e7e04431_145124cuda3std3__45__cpo4cendE - _ZN40_INTERNAL_576119f7_4_k_cu_e7e04431_145124cuda3std3__419piecewise_constructE)
_ZN40_INTERNAL_576119f7_4_k_cu_e7e04431_145124cuda3std3__419piecewise_constructE:
	.zero		1
	.type		_ZN40_INTERNAL_576119f7_4_k_cu_e7e04431_145124cuda3std3__45__cpo4cendE,@object
	.size		_ZN40_INTERNAL_576119f7_4_k_cu_e7e04431_145124cuda3std3__45__cpo4cendE,(_ZN40_INTERNAL_576119f7_4_k_cu_e7e04431_145124cuda3std6ranges3__45__cpo4swapE - _ZN40_INTERNAL_576119f7_4_k_cu_e7e04431_145124cuda3std3__45__cpo4cendE)
_ZN40_INTERNAL_576119f7_4_k_cu_e7e04431_145124cuda3std3__45__cpo4cendE:
	.zero		1
	.type		_ZN40_INTERNAL_576119f7_4_k_cu_e7e04431_145124cuda3std6ranges3__45__cpo4swapE,@object
	.size		_ZN40_INTERNAL_576119f7_4_k_cu_e7e04431_145124cuda3std6ranges3__45__cpo4swapE,(.L_7 - _ZN40_INTERNAL_576119f7_4_k_cu_e7e04431_145124cuda3std6ranges3__45__cpo4swapE)
_ZN40_INTERNAL_576119f7_4_k_cu_e7e04431_145124cuda3std6ranges3__45__cpo4swapE:
	.zero		1
.L_7:


//--------------------- .nv.constant0._ZN7cutlass13device_kernelINS_4gemm6kernel13GemmUniversalIN4cute5tupleIJiiiiEEENS1_10collective13CollectiveMmaINS1_37MainloopSm90TmaGmmaWarpSpecializedFP8ILi7ENS5_IJNS4_1CILi1EEESB_SB_EEENS1_32KernelTmaWarpSpecializedPingpongEEENS5_IJNSA_ILi64EEENSA_ILi192EEENSA_ILi128EEEEEENS_12float_e4m3_tENS5_IJlSB_lEEESJ_SK_NS4_8TiledMMAINS4_8MMA_AtomIJNS4_4SM904GMMA31MMA_64x192x32_F32E4M3E4M3_SS_TNILNSO_7ScaleInE1ELSQ_1EEEEEENS4_6LayoutISC_NS5_IJNSA_ILi0EEESU_SU_EEEEENS5_IJNS4_10UnderscoreESX_SX_EEEEENS4_13SM90_TMA_LOADENS4_14ComposedLayoutINS4_7SwizzleILi3ELi4ELi3EEENS4_18smem_ptr_flag_bitsILi8EEENST_INS5_IJNSA_ILi8EEESH_EEENS5_IJSH_SB_EEEEEEEvNS4_8identityES10_S1A_vS1B_EENS_8epilogue10collective6detail29Sm90TmaWarpSpecializedAdapterINS1E_15DefaultEpilogueISJ_SK_SK_NS1D_6thread17LinearCombinationISJ_Li1EffLNS1I_9ScaleType4KindE0ELNS_15FloatRoundStyleE2ESJ_EENS1_15EpilogueDefaultEEEEEvvEEEEvNT_6ParamsE --------------------------
	.section	.nv.constant0._ZN7cutlass13device_kernelINS_4gemm6kernel13GemmUniversalIN4cute5tupleIJiiiiEEENS1_10collective13CollectiveMmaINS1_37MainloopSm90TmaGmmaWarpSpecializedFP8ILi7ENS5_IJNS4_1CILi1EEESB_SB_EEENS1_32KernelTmaWarpSpecializedPingpongEEENS5_IJNSA_ILi64EEENSA_ILi192EEENSA_ILi128EEEEEENS_12float_e4m3_tENS5_IJlSB_lEEESJ_SK_NS4_8TiledMMAINS4_8MMA_AtomIJNS4_4SM904GMMA31MMA_64x192x32_F32E4M3E4M3_SS_TNILNSO_7ScaleInE1ELSQ_1EEEEEENS4_6LayoutISC_NS5_IJNSA_ILi0EEESU_SU_EEEEENS5_IJNS4_10UnderscoreESX_SX_EEEEENS4_13SM90_TMA_LOADENS4_14ComposedLayoutINS4_7SwizzleILi3ELi4ELi3EEENS4_18smem_ptr_flag_bitsILi8EEENST_INS5_IJNSA_ILi8EEESH_EEENS5_IJSH_SB_EEEEEEEvNS4_8identityES10_S1A_vS1B_EENS_8epilogue10collective6detail29Sm90TmaWarpSpecializedAdapterINS1E_15DefaultEpilogueISJ_SK_SK_NS1D_6thread17LinearCombinationISJ_Li1EffLNS1I_9ScaleType4KindE0ELNS_15FloatRoundStyleE2ESJ_EENS1_15EpilogueDefaultEEEEEvvEEEEvNT_6ParamsE,"a",@progbits
	.sectionflags	@""
	.align	4
.nv.constant0._ZN7cutlass13device_kernelINS_4gemm6kernel13GemmUniversalIN4cute5tupleIJiiiiEEENS1_10collective13CollectiveMmaINS1_37MainloopSm90TmaGmmaWarpSpecializedFP8ILi7ENS5_IJNS4_1CILi1EEESB_SB_EEENS1_32KernelTmaWarpSpecializedPingpongEEENS5_IJNSA_ILi64EEENSA_ILi192EEENSA_ILi128EEEEEENS_12float_e4m3_tENS5_IJlSB_lEEESJ_SK_NS4_8TiledMMAINS4_8MMA_AtomIJNS4_4SM904GMMA31MMA_64x192x32_F32E4M3E4M3_SS_TNILNSO_7ScaleInE1ELSQ_1EEEEEENS4_6LayoutISC_NS5_IJNSA_ILi0EEESU_SU_EEEEENS5_IJNS4_10UnderscoreESX_SX_EEEEENS4_13SM90_TMA_LOADENS4_14ComposedLayoutINS4_7SwizzleILi3ELi4ELi3EEENS4_18smem_ptr_flag_bitsILi8EEENST_INS5_IJNSA_ILi8EEESH_EEENS5_IJSH_SB_EEEEEEEvNS4_8identityES10_S1A_vS1B_EENS_8epilogue10collective6detail29Sm90TmaWarpSpecializedAdapterINS1E_15DefaultEpilogueISJ_SK_SK_NS1D_6thread17LinearCombinationISJ_Li1EffLNS1I_9ScaleType4KindE0ELNS_15FloatRoundStyleE2ESJ_EENS1_15EpilogueDefaultEEEEEvvEEEEvNT_6ParamsE:
	.zero		1664


//--------------------- SYMBOLS --------------------------

	.type		.nv.reservedSmem.offset0,@object
	.size		.nv.reservedSmem.offset0,0x4
